//
// Generated by NVIDIA NVVM Compiler
//
// Compiler Build ID: CL-36424714
// Cuda compilation tools, release 13.0, V13.0.88
// Based on NVVM 20.0.0
//

.version 9.0
.target sm_100
.address_size 64

	// .globl	kernel_timestep
// _ZZ15kernel_timestepE5cache has been demoted
// _ZZ15kernel_timestepE9cache_lap has been demoted

.visible .entry kernel_timestep(
	.param .u64 .ptr .align 1 kernel_timestep_param_0,
	.param .u64 .ptr .align 1 kernel_timestep_param_1,
	.param .u32 kernel_timestep_param_2,
	.param .u32 kernel_timestep_param_3,
	.param .u32 kernel_timestep_param_4,
	.param .f32 kernel_timestep_param_5
)
{
	.reg .pred 	%p<11>;
	.reg .b16 	%rs<6>;
	.reg .b32 	%r<54>;
	.reg .b32 	%f<132>;
	.reg .b64 	%rd<9>;
	// demoted variable
	.shared .align 4 .b8 _ZZ15kernel_timestepE5cache[10976];
	// demoted variable
	.shared .align 4 .b8 _ZZ15kernel_timestepE9cache_lap[10976];
	ld.param.u64 	%rd1, [kernel_timestep_param_0];
	ld.param.u64 	%rd2, [kernel_timestep_param_1];
	ld.param.u32 	%r10, [kernel_timestep_param_2];
	ld.param.u32 	%r11, [kernel_timestep_param_3];
	ld.param.f32 	%f1, [kernel_timestep_param_5];
	mov.u32 	%r1, %tid.x;
	mov.u32 	%r2, %tid.y;
	mov.u32 	%r3, %tid.z;
	mov.u32 	%r12, %ctaid.x;
	shl.b32 	%r4, %r12, 3;
	mov.u32 	%r13, %ctaid.y;
	shl.b32 	%r5, %r13, 3;
	mov.u32 	%r14, %ctaid.z;
	shl.b32 	%r6, %r14, 3;
	shl.b32 	%r15, %r3, 6;
	shl.b32 	%r16, %r2, 3;
	add.s32 	%r17, %r16, %r1;
	add.s32 	%r18, %r17, %r15;
	cvt.u16.u32 	%rs1, %r18;
	setp.gt.u32 	%p1, %r18, 195;
	@%p1 bra 	$L__BB0_2;
	mul.hi.u16 	%rs2, %rs1, 18725;
	shr.u16 	%rs3, %rs2, 2;
	cvt.u32.u16 	%r19, %rs3;
	mul.lo.s16 	%rs4, %rs3, 14;
	sub.s16 	%rs5, %rs1, %rs4;
	cvt.u32.u16 	%r20, %rs5;
	cvta.to.global.u64 	%rd3, %rd1;
	mul.wide.u16 	%r21, %rs3, 56;
	mov.u32 	%r22, _ZZ15kernel_timestepE5cache;
	add.s32 	%r23, %r22, %r21;
	mul.wide.u16 	%r24, %rs5, 4;
	add.s32 	%r25, %r23, %r24;
	add.s32 	%r26, %r5, %r19;
	add.s32 	%r27, %r6, %r20;
	mad.lo.s32 	%r28, %r27, %r11, %r26;
	mad.lo.s32 	%r29, %r28, %r10, %r4;
	mul.wide.s32 	%rd4, %r29, 4;
	add.s64 	%rd5, %rd3, %rd4;
	ld.global.f32 	%f2, [%rd5];
	st.shared.f32 	[%r25], %f2;
	ld.global.f32 	%f3, [%rd5+4];
	st.shared.f32 	[%r25+784], %f3;
	ld.global.f32 	%f4, [%rd5+8];
	st.shared.f32 	[%r25+1568], %f4;
	ld.global.f32 	%f5, [%rd5+12];
	st.shared.f32 	[%r25+2352], %f5;
	ld.global.f32 	%f6, [%rd5+16];
	st.shared.f32 	[%r25+3136], %f6;
	ld.global.f32 	%f7, [%rd5+20];
	st.shared.f32 	[%r25+3920], %f7;
	ld.global.f32 	%f8, [%rd5+24];
	st.shared.f32 	[%r25+4704], %f8;
	ld.global.f32 	%f9, [%rd5+28];
	st.shared.f32 	[%r25+5488], %f9;
	ld.global.f32 	%f10, [%rd5+32];
	st.shared.f32 	[%r25+6272], %f10;
	ld.global.f32 	%f11, [%rd5+36];
	st.shared.f32 	[%r25+7056], %f11;
	ld.global.f32 	%f12, [%rd5+40];
	st.shared.f32 	[%r25+7840], %f12;
	ld.global.f32 	%f13, [%rd5+44];
	st.shared.f32 	[%r25+8624], %f13;
	ld.global.f32 	%f14, [%rd5+48];
	st.shared.f32 	[%r25+9408], %f14;
	ld.global.f32 	%f15, [%rd5+52];
	st.shared.f32 	[%r25+10192], %f15;
$L__BB0_2:
	bar.sync 	0;
	mul.lo.s32 	%r30, %r1, 784;
	mov.u32 	%r31, _ZZ15kernel_timestepE5cache;
	add.s32 	%r32, %r31, %r30;
	mul.lo.s32 	%r33, %r2, 56;
	add.s32 	%r34, %r32, %r33;
	shl.b32 	%r35, %r3, 2;
	add.s32 	%r36, %r34, %r35;
	add.s32 	%r7, %r36, 56;
	ld.shared.f32 	%f16, [%r36+60];
	ld.shared.f32 	%f17, [%r36+1628];
	add.f32 	%f18, %f16, %f17;
	ld.shared.f32 	%f19, [%r36+788];
	add.f32 	%f20, %f18, %f19;
	ld.shared.f32 	%f21, [%r36+900];
	add.f32 	%f22, %f20, %f21;
	ld.shared.f32 	%f23, [%r36+840];
	add.f32 	%f24, %f22, %f23;
	ld.shared.f32 	%f25, [%r36+848];
	add.f32 	%f26, %f24, %f25;
	ld.shared.f32 	%f27, [%r36+844];
	fma.rn.f32 	%f28, %f27, 0fC0C00000, %f26;
	mul.f32 	%f29, %f1, %f28;
	mov.u32 	%r37, _ZZ15kernel_timestepE9cache_lap;
	add.s32 	%r38, %r37, %r30;
	add.s32 	%r39, %r38, %r33;
	add.s32 	%r40, %r39, %r35;
	add.s32 	%r8, %r40, 840;
	st.shared.f32 	[%r40+844], %f29;
	bar.sync 	0;
	setp.gt.u32 	%p2, %r1, 3;
	@%p2 bra 	$L__BB0_4;
	ld.shared.f32 	%f30, [%r7+6276];
	ld.shared.f32 	%f31, [%r7+7844];
	add.f32 	%f32, %f30, %f31;
	ld.shared.f32 	%f33, [%r7+7004];
	add.f32 	%f34, %f32, %f33;
	ld.shared.f32 	%f35, [%r7+7116];
	add.f32 	%f36, %f34, %f35;
	ld.shared.f32 	%f37, [%r7+7056];
	add.f32 	%f38, %f36, %f37;
	ld.shared.f32 	%f39, [%r7+7064];
	add.f32 	%f40, %f38, %f39;
	ld.shared.f32 	%f41, [%r7+7060];
	fma.rn.f32 	%f42, %f41, 0fC0C00000, %f40;
	mul.f32 	%f43, %f1, %f42;
	st.shared.f32 	[%r8+6276], %f43;
$L__BB0_4:
	bar.sync 	0;
	setp.gt.u32 	%p3, %r2, 3;
	@%p3 bra 	$L__BB0_6;
	ld.shared.f32 	%f44, [%r7+452];
	ld.shared.f32 	%f45, [%r7+2020];
	add.f32 	%f46, %f44, %f45;
	ld.shared.f32 	%f47, [%r7+1180];
	add.f32 	%f48, %f46, %f47;
	ld.shared.f32 	%f49, [%r7+1292];
	add.f32 	%f50, %f48, %f49;
	ld.shared.f32 	%f51, [%r7+1232];
	add.f32 	%f52, %f50, %f51;
	ld.shared.f32 	%f53, [%r7+1240];
	add.f32 	%f54, %f52, %f53;
	ld.shared.f32 	%f55, [%r7+1236];
	fma.rn.f32 	%f56, %f55, 0fC0C00000, %f54;
	mul.f32 	%f57, %f1, %f56;
	st.shared.f32 	[%r8+452], %f57;
$L__BB0_6:
	bar.sync 	0;
	setp.gt.u32 	%p4, %r3, 3;
	@%p4 bra 	$L__BB0_8;
	ld.shared.f32 	%f58, [%r7+36];
	ld.shared.f32 	%f59, [%r7+1604];
	add.f32 	%f60, %f58, %f59;
	ld.shared.f32 	%f61, [%r7+764];
	add.f32 	%f62, %f60, %f61;
	ld.shared.f32 	%f63, [%r7+876];
	add.f32 	%f64, %f62, %f63;
	ld.shared.f32 	%f65, [%r7+816];
	add.f32 	%f66, %f64, %f65;
	ld.shared.f32 	%f67, [%r7+824];
	add.f32 	%f68, %f66, %f67;
	ld.shared.f32 	%f69, [%r7+820];
	fma.rn.f32 	%f70, %f69, 0fC0C00000, %f68;
	mul.f32 	%f71, %f1, %f70;
	st.shared.f32 	[%r8+36], %f71;
$L__BB0_8:
	bar.sync 	0;
	or.b32  	%r41, %r1, %r2;
	and.b32  	%r9, %r41, 1020;
	setp.ne.s32 	%p5, %r9, 0;
	@%p5 bra 	$L__BB0_10;
	ld.shared.f32 	%f72, [%r7+6724];
	ld.shared.f32 	%f73, [%r7+8292];
	add.f32 	%f74, %f72, %f73;
	ld.shared.f32 	%f75, [%r7+7452];
	add.f32 	%f76, %f74, %f75;
	ld.shared.f32 	%f77, [%r7+7564];
	add.f32 	%f78, %f76, %f77;
	ld.shared.f32 	%f79, [%r7+7504];
	add.f32 	%f80, %f78, %f79;
	ld.shared.f32 	%f81, [%r7+7512];
	add.f32 	%f82, %f80, %f81;
	ld.shared.f32 	%f83, [%r7+7508];
	fma.rn.f32 	%f84, %f83, 0fC0C00000, %f82;
	mul.f32 	%f85, %f1, %f84;
	st.shared.f32 	[%r8+6724], %f85;
$L__BB0_10:
	bar.sync 	0;
	or.b32  	%r42, %r1, %r3;
	and.b32  	%r43, %r42, 1020;
	setp.ne.s32 	%p6, %r43, 0;
	@%p6 bra 	$L__BB0_12;
	ld.shared.f32 	%f86, [%r7+6308];
	ld.shared.f32 	%f87, [%r7+7876];
	add.f32 	%f88, %f86, %f87;
	ld.shared.f32 	%f89, [%r7+7036];
	add.f32 	%f90, %f88, %f89;
	ld.shared.f32 	%f91, [%r7+7148];
	add.f32 	%f92, %f90, %f91;
	ld.shared.f32 	%f93, [%r7+7088];
	add.f32 	%f94, %f92, %f93;
	ld.shared.f32 	%f95, [%r7+7096];
	add.f32 	%f96, %f94, %f95;
	ld.shared.f32 	%f97, [%r7+7092];
	fma.rn.f32 	%f98, %f97, 0fC0C00000, %f96;
	mul.f32 	%f99, %f1, %f98;
	st.shared.f32 	[%r8+6308], %f99;
$L__BB0_12:
	bar.sync 	0;
	or.b32  	%r44, %r2, %r3;
	and.b32  	%r45, %r44, 1020;
	setp.ne.s32 	%p7, %r45, 0;
	@%p7 bra 	$L__BB0_14;
	ld.shared.f32 	%f100, [%r7+484];
	ld.shared.f32 	%f101, [%r7+2052];
	add.f32 	%f102, %f100, %f101;
	ld.shared.f32 	%f103, [%r7+1212];
	add.f32 	%f104, %f102, %f103;
	ld.shared.f32 	%f105, [%r7+1324];
	add.f32 	%f106, %f104, %f105;
	ld.shared.f32 	%f107, [%r7+1264];
	add.f32 	%f108, %f106, %f107;
	ld.shared.f32 	%f109, [%r7+1272];
	add.f32 	%f110, %f108, %f109;
	ld.shared.f32 	%f111, [%r7+1268];
	fma.rn.f32 	%f112, %f111, 0fC0C00000, %f110;
	mul.f32 	%f113, %f1, %f112;
	st.shared.f32 	[%r8+484], %f113;
$L__BB0_14:
	setp.ne.s32 	%p8, %r9, 0;
	setp.gt.u32 	%p9, %r3, 3;
	bar.sync 	0;
	or.pred  	%p10, %p9, %p8;
	@%p10 bra 	$L__BB0_16;
	ld.shared.f32 	%f114, [%r7+6756];
	ld.shared.f32 	%f115, [%r7+8324];
	add.f32 	%f116, %f114, %f115;
	ld.shared.f32 	%f117, [%r7+7484];
	add.f32 	%f118, %f116, %f117;
	ld.shared.f32 	%f119, [%r7+7596];
	add.f32 	%f120, %f118, %f119;
	ld.shared.f32 	%f121, [%r7+7536];
	add.f32 	%f122, %f120, %f121;
	ld.shared.f32 	%f123, [%r7+7544];
	add.f32 	%f124, %f122, %f123;
	ld.shared.f32 	%f125, [%r7+7540];
	fma.rn.f32 	%f126, %f125, 0fC0C00000, %f124;
	mul.f32 	%f127, %f1, %f126;
	st.shared.f32 	[%r8+6756], %f127;
$L__BB0_16:
	bar.sync 	0;
	bar.sync 	0;
	bar.sync 	0;
	bar.sync 	0;
	bar.sync 	0;
	bar.sync 	0;
	bar.sync 	0;
	bar.sync 	0;
	cvta.to.global.u64 	%rd6, %rd2;
	bar.sync 	0;
	bar.sync 	0;
	add.s32 	%r46, %r1, %r4;
	add.s32 	%r47, %r2, %r5;
	add.s32 	%r48, %r3, %r6;
	ld.shared.f32 	%f128, [%r8+1692];
	ld.shared.f32 	%f129, [%r7+2476];
	fma.rn.f32 	%f130, %f129, 0f40C00000, %f128;
	mul.f32 	%f131, %f130, 0f3E2AAAAB;
	add.s32 	%r49, %r48, 3;
	mad.lo.s32 	%r50, %r11, %r49, %r47;
	add.s32 	%r51, %r50, 3;
	mad.lo.s32 	%r52, %r51, %r10, %r46;
	add.s32 	%r53, %r52, 3;
	mul.wide.s32 	%rd7, %r53, 4;
	add.s64 	%rd8, %rd6, %rd7;
	st.global.f32 	[%rd8], %f131;
	ret;

}
	// .globl	kernel_pbc_noz
.visible .entry kernel_pbc_noz(
	.param .u64 .ptr .align 1 kernel_pbc_noz_param_0,
	.param .u32 kernel_pbc_noz_param_1,
	.param .u32 kernel_pbc_noz_param_2,
	.param .u32 kernel_pbc_noz_param_3
)
{
	.reg .pred 	%p<15>;
	.reg .b32 	%r<98>;
	.reg .b32 	%f<45>;
	.reg .b64 	%rd<50>;

	ld.param.u64 	%rd2, [kernel_pbc_noz_param_0];
	ld.param.u32 	%r30, [kernel_pbc_noz_param_1];
	ld.param.u32 	%r31, [kernel_pbc_noz_param_2];
	ld.param.u32 	%r32, [kernel_pbc_noz_param_3];
	cvta.to.global.u64 	%rd1, %rd2;
	add.s32 	%r1, %r32, -6;
	mov.u32 	%r2, %tid.x;
	mov.u32 	%r3, %tid.y;
	shr.s32 	%r33, %r32, 31;
	shr.u32 	%r34, %r33, 28;
	add.s32 	%r35, %r32, %r34;
	shr.s32 	%r4, %r35, 4;
	setp.lt.s32 	%p1, %r30, -15;
	@%p1 bra 	$L__BB1_8;
	add.s32 	%r36, %r30, -6;
	setp.lt.s32 	%p2, %r32, -15;
	cvt.rn.f32.s32 	%f1, %r36;
	cvt.rn.f32.s32 	%f2, %r1;
	@%p2 bra 	$L__BB1_8;
	shr.s32 	%r38, %r30, 31;
	shr.u32 	%r39, %r38, 28;
	add.s32 	%r40, %r30, %r39;
	shr.s32 	%r5, %r40, 4;
	add.s32 	%r6, %r31, -4;
	add.s32 	%r7, %r31, -3;
	cvt.rzi.s32.f32 	%r41, %f2;
	cvt.rn.f32.s32 	%f3, %r41;
	cvt.rzi.s32.f32 	%r42, %f1;
	cvt.rn.f32.s32 	%f4, %r42;
	mov.b32 	%r92, 0;
	mul.wide.s32 	%rd14, %r30, 4;
$L__BB1_3:
	shl.b32 	%r44, %r92, 4;
	add.s32 	%r9, %r44, %r2;
	add.s32 	%r45, %r9, -3;
	cvt.rn.f32.s32 	%f9, %r45;
	cvt.rzi.s32.f32 	%r46, %f9;
	cvt.rn.f32.s32 	%f10, %r46;
	div.rn.f32 	%f11, %f9, %f1;
	cvt.rmi.f32.f32 	%f12, %f11;
	mul.f32 	%f13, %f12, %f4;
	sub.f32 	%f14, %f10, %f13;
	cvt.rzi.s32.f32 	%r10, %f14;
	mov.b32 	%r93, 0;
	cvt.s64.s32 	%rd4, %r10;
$L__BB1_4:
	setp.ge.s32 	%p3, %r9, %r30;
	shl.b32 	%r47, %r93, 4;
	add.s32 	%r48, %r47, %r3;
	setp.ge.s32 	%p4, %r48, %r32;
	or.pred  	%p5, %p3, %p4;
	@%p5 bra 	$L__BB1_6;
	add.s32 	%r49, %r48, -3;
	cvt.rn.f32.s32 	%f15, %r49;
	cvt.rzi.s32.f32 	%r50, %f15;
	cvt.rn.f32.s32 	%f16, %r50;
	div.rn.f32 	%f17, %f15, %f2;
	cvt.rmi.f32.f32 	%f18, %f17;
	mul.f32 	%f19, %f18, %f3;
	sub.f32 	%f20, %f16, %f19;
	cvt.rzi.s32.f32 	%r51, %f20;
	add.s32 	%r52, %r51, 3;
	mul.lo.s32 	%r53, %r52, %r31;
	add.s32 	%r54, %r53, 3;
	mul.lo.s32 	%r55, %r54, %r30;
	cvt.s64.s32 	%rd3, %r55;
	add.s64 	%rd5, %rd3, %rd4;
	shl.b64 	%rd6, %rd5, 2;
	add.s64 	%rd7, %rd1, %rd6;
	ld.global.f32 	%f21, [%rd7+12];
	mul.lo.s32 	%r56, %r48, %r31;
	add.s32 	%r57, %r7, %r56;
	mad.lo.s32 	%r58, %r57, %r30, %r9;
	mul.wide.s32 	%rd8, %r58, 4;
	add.s64 	%rd9, %rd1, %rd8;
	st.global.f32 	[%rd9], %f21;
	add.s32 	%r59, %r55, %r30;
	cvt.s64.s32 	%rd10, %r59;
	add.s64 	%rd11, %rd10, %rd4;
	shl.b64 	%rd12, %rd11, 2;
	add.s64 	%rd13, %rd1, %rd12;
	ld.global.f32 	%f22, [%rd13+12];
	add.s64 	%rd15, %rd9, %rd14;
	st.global.f32 	[%rd15], %f22;
	add.s32 	%r60, %r59, %r30;
	cvt.s64.s32 	%rd16, %r60;
	add.s64 	%rd17, %rd16, %rd4;
	shl.b64 	%rd18, %rd17, 2;
	add.s64 	%rd19, %rd1, %rd18;
	ld.global.f32 	%f23, [%rd19+12];
	add.s64 	%rd20, %rd15, %rd14;
	st.global.f32 	[%rd20], %f23;
	add.s32 	%r61, %r6, %r53;
	mul.lo.s32 	%r62, %r61, %r30;
	cvt.s64.s32 	%rd21, %r62;
	add.s64 	%rd22, %rd21, %rd4;
	shl.b64 	%rd23, %rd22, 2;
	add.s64 	%rd24, %rd1, %rd23;
	ld.global.f32 	%f24, [%rd24+12];
	add.s32 	%r63, %r56, 2;
	mul.lo.s32 	%r64, %r63, %r30;
	add.s32 	%r65, %r64, %r9;
	mul.wide.s32 	%rd25, %r65, 4;
	add.s64 	%rd26, %rd1, %rd25;
	st.global.f32 	[%rd26], %f24;
	add.s32 	%r66, %r61, -1;
	mul.lo.s32 	%r67, %r66, %r30;
	cvt.s64.s32 	%rd27, %r67;
	add.s64 	%rd28, %rd27, %rd4;
	shl.b64 	%rd29, %rd28, 2;
	add.s64 	%rd30, %rd1, %rd29;
	ld.global.f32 	%f25, [%rd30+12];
	sub.s32 	%r68, %r64, %r30;
	add.s32 	%r69, %r68, %r9;
	mul.wide.s32 	%rd31, %r69, 4;
	add.s64 	%rd32, %rd1, %rd31;
	st.global.f32 	[%rd32], %f25;
	add.s32 	%r70, %r61, -2;
	mul.lo.s32 	%r71, %r70, %r30;
	cvt.s64.s32 	%rd33, %r71;
	add.s64 	%rd34, %rd33, %rd4;
	shl.b64 	%rd35, %rd34, 2;
	add.s64 	%rd36, %rd1, %rd35;
	ld.global.f32 	%f26, [%rd36+12];
	mad.lo.s32 	%r72, %r56, %r30, %r9;
	mul.wide.s32 	%rd37, %r72, 4;
	add.s64 	%rd38, %rd1, %rd37;
	st.global.f32 	[%rd38], %f26;
$L__BB1_6:
	add.s32 	%r17, %r93, 1;
	setp.ne.s32 	%p6, %r93, %r4;
	mov.u32 	%r93, %r17;
	@%p6 bra 	$L__BB1_4;
	add.s32 	%r18, %r92, 1;
	setp.eq.s32 	%p7, %r92, %r5;
	mov.u32 	%r92, %r18;
	@%p7 bra 	$L__BB1_8;
	bra.uni 	$L__BB1_3;
$L__BB1_8:
	setp.lt.s32 	%p8, %r31, -15;
	@%p8 bra 	$L__BB1_16;
	setp.lt.s32 	%p9, %r32, -15;
	add.s32 	%r73, %r31, -6;
	cvt.rn.f32.s32 	%f5, %r73;
	cvt.rn.f32.s32 	%f6, %r1;
	@%p9 bra 	$L__BB1_16;
	neg.s32 	%r11, %r4;
	mad.lo.s32 	%r12, %r3, %r31, %r2;
	mul.lo.s32 	%r75, %r31, %r30;
	shl.b32 	%r13, %r75, 4;
	shr.s32 	%r76, %r31, 31;
	shr.u32 	%r77, %r76, 28;
	add.s32 	%r78, %r31, %r77;
	shr.s32 	%r14, %r78, 4;
	cvt.rzi.s32.f32 	%r79, %f6;
	cvt.rn.f32.s32 	%f7, %r79;
	cvt.rzi.s32.f32 	%r80, %f5;
	cvt.rn.f32.s32 	%f8, %r80;
	mov.b32 	%r94, 0;
	cvt.s64.s32 	%rd42, %r30;
	mul.wide.s32 	%rd46, %r30, 4;
$L__BB1_11:
	shl.b32 	%r81, %r94, 4;
	add.s32 	%r20, %r81, %r2;
	add.s32 	%r82, %r20, -3;
	cvt.rn.f32.s32 	%f27, %r82;
	cvt.rzi.s32.f32 	%r83, %f27;
	cvt.rn.f32.s32 	%f28, %r83;
	div.rn.f32 	%f29, %f27, %f5;
	cvt.rmi.f32.f32 	%f30, %f29;
	mul.f32 	%f31, %f30, %f8;
	sub.f32 	%f32, %f28, %f31;
	cvt.rzi.s32.f32 	%r84, %f32;
	add.s32 	%r21, %r84, 3;
	add.s32 	%r85, %r12, %r81;
	mul.lo.s32 	%r96, %r30, %r85;
	mov.u32 	%r95, %r3;
	mov.u32 	%r97, %r11;
$L__BB1_12:
	setp.ge.s32 	%p10, %r20, %r31;
	setp.ge.s32 	%p11, %r95, %r32;
	or.pred  	%p12, %p10, %p11;
	@%p12 bra 	$L__BB1_14;
	add.s32 	%r86, %r95, -3;
	cvt.rn.f32.s32 	%f33, %r86;
	cvt.rzi.s32.f32 	%r87, %f33;
	cvt.rn.f32.s32 	%f34, %r87;
	div.rn.f32 	%f35, %f33, %f6;
	cvt.rmi.f32.f32 	%f36, %f35;
	mul.f32 	%f37, %f36, %f7;
	sub.f32 	%f38, %f34, %f37;
	cvt.rzi.s32.f32 	%r88, %f38;
	add.s32 	%r89, %r88, 3;
	mad.lo.s32 	%r90, %r89, %r31, %r21;
	mul.lo.s32 	%r91, %r90, %r30;
	mul.wide.s32 	%rd39, %r91, 4;
	add.s64 	%rd40, %rd1, %rd39;
	ld.global.f32 	%f39, [%rd40+12];
	cvt.s64.s32 	%rd41, %r96;
	add.s64 	%rd43, %rd42, %rd41;
	shl.b64 	%rd44, %rd43, 2;
	add.s64 	%rd45, %rd1, %rd44;
	st.global.f32 	[%rd45+-12], %f39;
	ld.global.f32 	%f40, [%rd40+16];
	st.global.f32 	[%rd45+-8], %f40;
	ld.global.f32 	%f41, [%rd40+20];
	st.global.f32 	[%rd45+-4], %f41;
	add.s64 	%rd47, %rd40, %rd46;
	ld.global.f32 	%f42, [%rd47+-16];
	mul.wide.s32 	%rd48, %r96, 4;
	add.s64 	%rd49, %rd1, %rd48;
	st.global.f32 	[%rd49+8], %f42;
	ld.global.f32 	%f43, [%rd47+-20];
	st.global.f32 	[%rd49+4], %f43;
	ld.global.f32 	%f44, [%rd47+-24];
	st.global.f32 	[%rd49], %f44;
$L__BB1_14:
	add.s32 	%r97, %r97, 1;
	add.s32 	%r96, %r96, %r13;
	add.s32 	%r95, %r95, 16;
	setp.ne.s32 	%p13, %r97, 1;
	@%p13 bra 	$L__BB1_12;
	add.s32 	%r29, %r94, 1;
	setp.ne.s32 	%p14, %r94, %r14;
	mov.u32 	%r94, %r29;
	@%p14 bra 	$L__BB1_11;
$L__BB1_16:
	ret;

}
	// .globl	kernel_ghost_copy
.visible .entry kernel_ghost_copy(
	.param .u64 .ptr .align 1 kernel_ghost_copy_param_0,
	.param .u64 .ptr .align 1 kernel_ghost_copy_param_1,
	.param .u64 .ptr .align 1 kernel_ghost_copy_param_2,
	.param .u32 kernel_ghost_copy_param_3,
	.param .u32 kernel_ghost_copy_param_4,
	.param .u32 kernel_ghost_copy_param_5
)
{
	.reg .pred 	%p<15>;
	.reg .b32 	%r<67>;
	.reg .b32 	%f<31>;
	.reg .b64 	%rd<38>;

	ld.param.u64 	%rd7, [kernel_ghost_copy_param_0];
	ld.param.u64 	%rd8, [kernel_ghost_copy_param_1];
	ld.param.u64 	%rd9, [kernel_ghost_copy_param_2];
	ld.param.u32 	%r29, [kernel_ghost_copy_param_3];
	ld.param.u32 	%r30, [kernel_ghost_copy_param_4];
	cvta.to.global.u64 	%rd1, %rd9;
	cvta.to.global.u64 	%rd2, %rd8;
	cvta.to.global.u64 	%rd3, %rd7;
	setp.lt.s32 	%p1, %r30, -255;
	setp.lt.s32 	%p2, %r29, 1;
	or.pred  	%p3, %p1, %p2;
	@%p3 bra 	$L__BB2_17;
	and.b32  	%r1, %r29, 7;
	and.b32  	%r2, %r29, 2147483640;
	add.s64 	%rd4, %rd3, 16;
	add.s64 	%rd5, %rd2, 16;
	add.s64 	%rd6, %rd1, 16;
	mov.u32 	%r3, %tid.x;
	shr.s32 	%r33, %r30, 31;
	shr.u32 	%r34, %r33, 24;
	add.s32 	%r35, %r30, %r34;
	shr.s32 	%r4, %r35, 8;
	mov.b32 	%r58, 0;
$L__BB2_2:
	ld.param.u32 	%r57, [kernel_ghost_copy_param_5];
	mul.lo.s32 	%r6, %r30, 3;
	add.s32 	%r37, %r57, %r58;
	add.s32 	%r38, %r37, -6;
	mul.lo.s32 	%r7, %r38, %r30;
	mov.b32 	%r59, 0;
$L__BB2_3:
	mov.u32 	%r8, %r59;
	shl.b32 	%r39, %r8, 8;
	add.s32 	%r9, %r39, %r3;
	setp.ge.s32 	%p4, %r9, %r30;
	@%p4 bra 	$L__BB2_15;
	setp.lt.u32 	%p5, %r29, 8;
	mad.lo.s32 	%r41, %r58, %r30, %r9;
	mul.lo.s32 	%r10, %r41, %r29;
	add.s32 	%r42, %r41, %r6;
	mul.lo.s32 	%r11, %r42, %r29;
	add.s32 	%r43, %r9, %r7;
	mul.lo.s32 	%r12, %r43, %r29;
	mov.b32 	%r65, 0;
	@%p5 bra 	$L__BB2_7;
	and.b32  	%r44, %r29, 2147483640;
	neg.s32 	%r63, %r44;
	mov.u32 	%r60, %r12;
	mov.u32 	%r61, %r10;
	mov.u32 	%r62, %r11;
$L__BB2_6:
	.pragma "nounroll";
	mul.wide.s32 	%rd10, %r62, 4;
	add.s64 	%rd11, %rd4, %rd10;
	mul.wide.s32 	%rd12, %r61, 4;
	add.s64 	%rd13, %rd5, %rd12;
	add.s64 	%rd14, %rd6, %rd12;
	mul.wide.s32 	%rd15, %r60, 4;
	add.s64 	%rd16, %rd4, %rd15;
	ld.global.f32 	%f1, [%rd11+-16];
	st.global.f32 	[%rd13+-16], %f1;
	ld.global.f32 	%f2, [%rd16+-16];
	st.global.f32 	[%rd14+-16], %f2;
	ld.global.f32 	%f3, [%rd11+-12];
	st.global.f32 	[%rd13+-12], %f3;
	ld.global.f32 	%f4, [%rd16+-12];
	st.global.f32 	[%rd14+-12], %f4;
	ld.global.f32 	%f5, [%rd11+-8];
	st.global.f32 	[%rd13+-8], %f5;
	ld.global.f32 	%f6, [%rd16+-8];
	st.global.f32 	[%rd14+-8], %f6;
	ld.global.f32 	%f7, [%rd11+-4];
	st.global.f32 	[%rd13+-4], %f7;
	ld.global.f32 	%f8, [%rd16+-4];
	st.global.f32 	[%rd14+-4], %f8;
	ld.global.f32 	%f9, [%rd11];
	st.global.f32 	[%rd13], %f9;
	ld.global.f32 	%f10, [%rd16];
	st.global.f32 	[%rd14], %f10;
	ld.global.f32 	%f11, [%rd11+4];
	st.global.f32 	[%rd13+4], %f11;
	ld.global.f32 	%f12, [%rd16+4];
	st.global.f32 	[%rd14+4], %f12;
	ld.global.f32 	%f13, [%rd11+8];
	st.global.f32 	[%rd13+8], %f13;
	ld.global.f32 	%f14, [%rd16+8];
	st.global.f32 	[%rd14+8], %f14;
	ld.global.f32 	%f15, [%rd11+12];
	st.global.f32 	[%rd13+12], %f15;
	ld.global.f32 	%f16, [%rd16+12];
	st.global.f32 	[%rd14+12], %f16;
	add.s32 	%r63, %r63, 8;
	add.s32 	%r62, %r62, 8;
	add.s32 	%r61, %r61, 8;
	add.s32 	%r60, %r60, 8;
	setp.eq.s32 	%p6, %r63, 0;
	mov.u32 	%r65, %r2;
	@%p6 bra 	$L__BB2_7;
	bra.uni 	$L__BB2_6;
$L__BB2_7:
	setp.eq.s32 	%p7, %r1, 0;
	@%p7 bra 	$L__BB2_15;
	add.s32 	%r45, %r1, -1;
	setp.lt.u32 	%p8, %r45, 3;
	@%p8 bra 	$L__BB2_10;
	add.s32 	%r46, %r65, %r11;
	mul.wide.s32 	%rd17, %r46, 4;
	add.s64 	%rd18, %rd3, %rd17;
	ld.global.f32 	%f17, [%rd18];
	add.s32 	%r47, %r65, %r10;
	mul.wide.s32 	%rd19, %r47, 4;
	add.s64 	%rd20, %rd2, %rd19;
	st.global.f32 	[%rd20], %f17;
	add.s32 	%r48, %r65, %r12;
	mul.wide.s32 	%rd21, %r48, 4;
	add.s64 	%rd22, %rd3, %rd21;
	ld.global.f32 	%f18, [%rd22];
	add.s64 	%rd23, %rd1, %rd19;
	st.global.f32 	[%rd23], %f18;
	ld.global.f32 	%f19, [%rd18+4];
	st.global.f32 	[%rd20+4], %f19;
	ld.global.f32 	%f20, [%rd22+4];
	st.global.f32 	[%rd23+4], %f20;
	ld.global.f32 	%f21, [%rd18+8];
	st.global.f32 	[%rd20+8], %f21;
	ld.global.f32 	%f22, [%rd22+8];
	st.global.f32 	[%rd23+8], %f22;
	ld.global.f32 	%f23, [%rd18+12];
	st.global.f32 	[%rd20+12], %f23;
	ld.global.f32 	%f24, [%rd22+12];
	st.global.f32 	[%rd23+12], %f24;
	add.s32 	%r65, %r65, 4;
$L__BB2_10:
	and.b32  	%r49, %r29, 3;
	setp.eq.s32 	%p9, %r49, 0;
	@%p9 bra 	$L__BB2_15;
	setp.eq.s32 	%p10, %r49, 1;
	@%p10 bra 	$L__BB2_13;
	add.s32 	%r50, %r65, %r11;
	mul.wide.s32 	%rd24, %r50, 4;
	add.s64 	%rd25, %rd3, %rd24;
	ld.global.f32 	%f25, [%rd25];
	add.s32 	%r51, %r65, %r10;
	mul.wide.s32 	%rd26, %r51, 4;
	add.s64 	%rd27, %rd2, %rd26;
	st.global.f32 	[%rd27], %f25;
	add.s32 	%r52, %r65, %r12;
	mul.wide.s32 	%rd28, %r52, 4;
	add.s64 	%rd29, %rd3, %rd28;
	ld.global.f32 	%f26, [%rd29];
	add.s64 	%rd30, %rd1, %rd26;
	st.global.f32 	[%rd30], %f26;
	ld.global.f32 	%f27, [%rd25+4];
	st.global.f32 	[%rd27+4], %f27;
	ld.global.f32 	%f28, [%rd29+4];
	st.global.f32 	[%rd30+4], %f28;
	add.s32 	%r65, %r65, 2;
$L__BB2_13:
	and.b32  	%r53, %r29, 1;
	setp.eq.b32 	%p11, %r53, 1;
	not.pred 	%p12, %p11;
	@%p12 bra 	$L__BB2_15;
	add.s32 	%r54, %r65, %r11;
	mul.wide.s32 	%rd31, %r54, 4;
	add.s64 	%rd32, %rd3, %rd31;
	ld.global.f32 	%f29, [%rd32];
	add.s32 	%r55, %r65, %r10;
	mul.wide.s32 	%rd33, %r55, 4;
	add.s64 	%rd34, %rd2, %rd33;
	st.global.f32 	[%rd34], %f29;
	add.s32 	%r56, %r65, %r12;
	mul.wide.s32 	%rd35, %r56, 4;
	add.s64 	%rd36, %rd3, %rd35;
	ld.global.f32 	%f30, [%rd36];
	add.s64 	%rd37, %rd1, %rd33;
	st.global.f32 	[%rd37], %f30;
$L__BB2_15:
	add.s32 	%r59, %r8, 1;
	setp.eq.s32 	%p13, %r8, %r4;
	@%p13 bra 	$L__BB2_16;
	bra.uni 	$L__BB2_3;
$L__BB2_16:
	add.s32 	%r58, %r58, 1;
	setp.ne.s32 	%p14, %r58, 3;
	@%p14 bra 	$L__BB2_2;
$L__BB2_17:
	ret;

}
	// .globl	kernel_ghost_copy_inv
.visible .entry kernel_ghost_copy_inv(
	.param .u64 .ptr .align 1 kernel_ghost_copy_inv_param_0,
	.param .u64 .ptr .align 1 kernel_ghost_copy_inv_param_1,
	.param .u64 .ptr .align 1 kernel_ghost_copy_inv_param_2,
	.param .u32 kernel_ghost_copy_inv_param_3,
	.param .u32 kernel_ghost_copy_inv_param_4,
	.param .u32 kernel_ghost_copy_inv_param_5
)
{
	.reg .pred 	%p<15>;
	.reg .b32 	%r<58>;
	.reg .b32 	%f<31>;
	.reg .b64 	%rd<34>;

	ld.param.u64 	%rd7, [kernel_ghost_copy_inv_param_0];
	ld.param.u64 	%rd8, [kernel_ghost_copy_inv_param_1];
	ld.param.u64 	%rd9, [kernel_ghost_copy_inv_param_2];
	ld.param.u32 	%r27, [kernel_ghost_copy_inv_param_3];
	ld.param.u32 	%r28, [kernel_ghost_copy_inv_param_4];
	cvta.to.global.u64 	%rd1, %rd9;
	cvta.to.global.u64 	%rd2, %rd7;
	cvta.to.global.u64 	%rd3, %rd8;
	setp.lt.s32 	%p1, %r28, -255;
	setp.lt.s32 	%p2, %r27, 1;
	or.pred  	%p3, %p1, %p2;
	@%p3 bra 	$L__BB3_17;
	and.b32  	%r1, %r27, 7;
	and.b32  	%r2, %r27, 3;
	and.b32  	%r3, %r27, 2147483640;
	neg.s32 	%r4, %r3;
	add.s64 	%rd4, %rd3, 16;
	add.s64 	%rd5, %rd2, 16;
	add.s64 	%rd6, %rd1, 16;
	mov.u32 	%r5, %tid.x;
	shr.s32 	%r31, %r28, 31;
	shr.u32 	%r32, %r31, 24;
	add.s32 	%r33, %r28, %r32;
	shr.s32 	%r6, %r33, 8;
	mov.b32 	%r50, 0;
$L__BB3_2:
	ld.param.u32 	%r49, [kernel_ghost_copy_inv_param_5];
	mul.lo.s32 	%r8, %r50, %r28;
	add.s32 	%r35, %r49, %r50;
	add.s32 	%r36, %r35, -3;
	mul.lo.s32 	%r9, %r36, %r28;
	mov.b32 	%r51, 0;
$L__BB3_3:
	mov.u32 	%r10, %r51;
	shl.b32 	%r37, %r10, 8;
	add.s32 	%r11, %r37, %r5;
	setp.ge.s32 	%p4, %r11, %r28;
	@%p4 bra 	$L__BB3_15;
	setp.lt.u32 	%p5, %r27, 8;
	add.s32 	%r39, %r11, %r8;
	mul.lo.s32 	%r12, %r39, %r27;
	add.s32 	%r40, %r11, %r9;
	mul.lo.s32 	%r13, %r40, %r27;
	mov.b32 	%r56, 0;
	@%p5 bra 	$L__BB3_7;
	mov.u32 	%r52, %r13;
	mov.u32 	%r53, %r12;
	mov.u32 	%r54, %r4;
$L__BB3_6:
	.pragma "nounroll";
	mul.wide.s32 	%rd10, %r53, 4;
	add.s64 	%rd11, %rd4, %rd10;
	add.s64 	%rd12, %rd5, %rd10;
	add.s64 	%rd13, %rd6, %rd10;
	mul.wide.s32 	%rd14, %r52, 4;
	add.s64 	%rd15, %rd5, %rd14;
	ld.global.f32 	%f1, [%rd11+-16];
	st.global.f32 	[%rd12+-16], %f1;
	ld.global.f32 	%f2, [%rd13+-16];
	st.global.f32 	[%rd15+-16], %f2;
	ld.global.f32 	%f3, [%rd11+-12];
	st.global.f32 	[%rd12+-12], %f3;
	ld.global.f32 	%f4, [%rd13+-12];
	st.global.f32 	[%rd15+-12], %f4;
	ld.global.f32 	%f5, [%rd11+-8];
	st.global.f32 	[%rd12+-8], %f5;
	ld.global.f32 	%f6, [%rd13+-8];
	st.global.f32 	[%rd15+-8], %f6;
	ld.global.f32 	%f7, [%rd11+-4];
	st.global.f32 	[%rd12+-4], %f7;
	ld.global.f32 	%f8, [%rd13+-4];
	st.global.f32 	[%rd15+-4], %f8;
	ld.global.f32 	%f9, [%rd11];
	st.global.f32 	[%rd12], %f9;
	ld.global.f32 	%f10, [%rd13];
	st.global.f32 	[%rd15], %f10;
	ld.global.f32 	%f11, [%rd11+4];
	st.global.f32 	[%rd12+4], %f11;
	ld.global.f32 	%f12, [%rd13+4];
	st.global.f32 	[%rd15+4], %f12;
	ld.global.f32 	%f13, [%rd11+8];
	st.global.f32 	[%rd12+8], %f13;
	ld.global.f32 	%f14, [%rd13+8];
	st.global.f32 	[%rd15+8], %f14;
	ld.global.f32 	%f15, [%rd11+12];
	st.global.f32 	[%rd12+12], %f15;
	ld.global.f32 	%f16, [%rd13+12];
	st.global.f32 	[%rd15+12], %f16;
	add.s32 	%r54, %r54, 8;
	add.s32 	%r53, %r53, 8;
	add.s32 	%r52, %r52, 8;
	setp.eq.s32 	%p6, %r54, 0;
	mov.u32 	%r56, %r3;
	@%p6 bra 	$L__BB3_7;
	bra.uni 	$L__BB3_6;
$L__BB3_7:
	setp.eq.s32 	%p7, %r1, 0;
	@%p7 bra 	$L__BB3_15;
	add.s32 	%r41, %r1, -1;
	setp.lt.u32 	%p8, %r41, 3;
	@%p8 bra 	$L__BB3_10;
	add.s32 	%r42, %r56, %r12;
	mul.wide.s32 	%rd16, %r42, 4;
	add.s64 	%rd17, %rd3, %rd16;
	ld.global.f32 	%f17, [%rd17];
	add.s64 	%rd18, %rd2, %rd16;
	st.global.f32 	[%rd18], %f17;
	add.s64 	%rd19, %rd1, %rd16;
	ld.global.f32 	%f18, [%rd19];
	add.s32 	%r43, %r56, %r13;
	mul.wide.s32 	%rd20, %r43, 4;
	add.s64 	%rd21, %rd2, %rd20;
	st.global.f32 	[%rd21], %f18;
	ld.global.f32 	%f19, [%rd17+4];
	st.global.f32 	[%rd18+4], %f19;
	ld.global.f32 	%f20, [%rd19+4];
	st.global.f32 	[%rd21+4], %f20;
	ld.global.f32 	%f21, [%rd17+8];
	st.global.f32 	[%rd18+8], %f21;
	ld.global.f32 	%f22, [%rd19+8];
	st.global.f32 	[%rd21+8], %f22;
	ld.global.f32 	%f23, [%rd17+12];
	st.global.f32 	[%rd18+12], %f23;
	ld.global.f32 	%f24, [%rd19+12];
	st.global.f32 	[%rd21+12], %f24;
	add.s32 	%r56, %r56, 4;
$L__BB3_10:
	setp.eq.s32 	%p9, %r2, 0;
	@%p9 bra 	$L__BB3_15;
	setp.eq.s32 	%p10, %r2, 1;
	@%p10 bra 	$L__BB3_13;
	add.s32 	%r44, %r56, %r12;
	mul.wide.s32 	%rd22, %r44, 4;
	add.s64 	%rd23, %rd3, %rd22;
	ld.global.f32 	%f25, [%rd23];
	add.s64 	%rd24, %rd2, %rd22;
	st.global.f32 	[%rd24], %f25;
	add.s64 	%rd25, %rd1, %rd22;
	ld.global.f32 	%f26, [%rd25];
	add.s32 	%r45, %r56, %r13;
	mul.wide.s32 	%rd26, %r45, 4;
	add.s64 	%rd27, %rd2, %rd26;
	st.global.f32 	[%rd27], %f26;
	ld.global.f32 	%f27, [%rd23+4];
	st.global.f32 	[%rd24+4], %f27;
	ld.global.f32 	%f28, [%rd25+4];
	st.global.f32 	[%rd27+4], %f28;
	add.s32 	%r56, %r56, 2;
$L__BB3_13:
	and.b32  	%r46, %r27, 1;
	setp.eq.b32 	%p11, %r46, 1;
	not.pred 	%p12, %p11;
	@%p12 bra 	$L__BB3_15;
	add.s32 	%r47, %r56, %r12;
	mul.wide.s32 	%rd28, %r47, 4;
	add.s64 	%rd29, %rd3, %rd28;
	ld.global.f32 	%f29, [%rd29];
	add.s64 	%rd30, %rd2, %rd28;
	st.global.f32 	[%rd30], %f29;
	add.s64 	%rd31, %rd1, %rd28;
	ld.global.f32 	%f30, [%rd31];
	add.s32 	%r48, %r56, %r13;
	mul.wide.s32 	%rd32, %r48, 4;
	add.s64 	%rd33, %rd2, %rd32;
	st.global.f32 	[%rd33], %f30;
$L__BB3_15:
	add.s32 	%r51, %r10, 1;
	setp.eq.s32 	%p13, %r10, %r6;
	@%p13 bra 	$L__BB3_16;
	bra.uni 	$L__BB3_3;
$L__BB3_16:
	add.s32 	%r50, %r50, 1;
	setp.ne.s32 	%p14, %r50, 3;
	@%p14 bra 	$L__BB3_2;
$L__BB3_17:
	ret;

}
	// .globl	kernel_source
.visible .entry kernel_source(
	.param .u64 .ptr .align 1 kernel_source_param_0,
	.param .u32 kernel_source_param_1,
	.param .u32 kernel_source_param_2,
	.param .u32 kernel_source_param_3
)
{
	.reg .b32 	%r<12>;
	.reg .b64 	%rd<5>;

	ld.param.u64 	%rd1, [kernel_source_param_0];
	ld.param.u32 	%r1, [kernel_source_param_1];
	ld.param.u32 	%r2, [kernel_source_param_2];
	cvta.to.global.u64 	%rd2, %rd1;
	shr.u32 	%r3, %r2, 31;
	add.s32 	%r4, %r2, %r3;
	shr.s32 	%r5, %r4, 1;
	mad.lo.s32 	%r6, %r2, 3, %r5;
	shr.u32 	%r7, %r1, 31;
	add.s32 	%r8, %r1, %r7;
	shr.s32 	%r9, %r8, 1;
	mad.lo.s32 	%r10, %r6, %r1, %r9;
	mul.wide.s32 	%rd3, %r10, 4;
	add.s64 	%rd4, %rd2, %rd3;
	mov.b32 	%r11, 1065353216;
	st.global.u32 	[%rd4], %r11;
	ret;

}


// ===== COMPILED SASS (sm_100) =====

	.target	sm_100

	.elftype	@"ET_EXEC"


//--------------------- .note.nv.tkinfo           --------------------------
	.section	.note.nv.tkinfo,"",@"SHT_NOTE"
	.sectionflags	@"SHF_NOTE_NV_TKINFO"
	.tkinfo
        /*0018*/ 	.word	0x00000002
        /*0030*/ 	.string	""
        /*0030*/ 	.string	"ptxas"
        /*0030*/ 	.string	"Cuda compilation tools, release 13.0, V13.0.88"
        /*0030*/ 	.string	"Build cuda_13.0.r13.0/compiler.36424714_0"
        /*0030*/ 	.string	"-arch sm_100 -m 64 "



//--------------------- .note.nv.cuinfo           --------------------------
	.section	.note.nv.cuinfo,"",@"SHT_NOTE"
	.sectionflags	@"SHF_NOTE_NV_CUINFO"
        /*0018*/ 	.short	0x0002
        /*001a*/ 	.short	0x0064
        /*001c*/ 	.short	0x0082
	.zero		2


//--------------------- .nv.info                  --------------------------
	.section	.nv.info,"",@"SHT_CUDA_INFO"
	.align	4


	//----- nvinfo : EIATTR_REGCOUNT
	.align		4
        /*0000*/ 	.byte	0x04, 0x2f
        /*0002*/ 	.short	(.L_1 - .L_0)
	.align		4
.L_0:
        /*0004*/ 	.word	index@(kernel_timestep)
        /*0008*/ 	.word	0x0000001f


	//----- nvinfo : EIATTR_FRAME_SIZE
	.align		4
.L_1:
        /*000c*/ 	.byte	0x04, 0x11
        /*000e*/ 	.short	(.L_3 - .L_2)
	.align		4
.L_2:
        /*0010*/ 	.word	index@(kernel_timestep)
        /*0014*/ 	.word	0x00000000


	//----- nvinfo : EIATTR_REGCOUNT
	.align		4
.L_3:
        /*0018*/ 	.byte	0x04, 0x2f
        /*001a*/ 	.short	(.L_5 - .L_4)
	.align		4
.L_4:
        /*001c*/ 	.word	index@(kernel_pbc_noz)
        /*0020*/ 	.word	0x00000020


	//----- nvinfo : EIATTR_FRAME_SIZE
	.align		4
.L_5:
        /*0024*/ 	.byte	0x04, 0x11
        /*0026*/ 	.short	(.L_7 - .L_6)
	.align		4
.L_6:
        /*0028*/ 	.word	index@($__internal_0_$__cuda_sm3x_div_rn_noftz_f32_slowpath)
        /*002c*/ 	.word	0x00000000


	//----- nvinfo : EIATTR_FRAME_SIZE
	.align		4
.L_7:
        /*0030*/ 	.byte	0x04, 0x11
        /*0032*/ 	.short	(.L_9 - .L_8)
	.align		4
.L_8:
        /*0034*/ 	.word	index@(kernel_pbc_noz)
        /*0038*/ 	.word	0x00000000


	//----- nvinfo : EIATTR_REGCOUNT
	.align		4
.L_9:
        /*003c*/ 	.byte	0x04, 0x2f
        /*003e*/ 	.short	(.L_11 - .L_10)
	.align		4
.L_10:
        /*0040*/ 	.word	index@(kernel_ghost_copy)
        /*0044*/ 	.word	0x00000020


	//----- nvinfo : EIATTR_FRAME_SIZE
	.align		4
.L_11:
        /*0048*/ 	.byte	0x04, 0x11
        /*004a*/ 	.short	(.L_13 - .L_12)
	.align		4
.L_12:
        /*004c*/ 	.word	index@(kernel_ghost_copy)
        /*0050*/ 	.word	0x00000000


	//----- nvinfo : EIATTR_REGCOUNT
	.align		4
.L_13:
        /*0054*/ 	.byte	0x04, 0x2f
        /*0056*/ 	.short	(.L_15 - .L_14)
	.align		4
.L_14:
        /*0058*/ 	.word	index@(kernel_ghost_copy_inv)
        /*005c*/ 	.word	0x00000020


	//----- nvinfo : EIATTR_FRAME_SIZE
	.align		4
.L_15:
        /*0060*/ 	.byte	0x04, 0x11
        /*0062*/ 	.short	(.L_17 - .L_16)
	.align		4
.L_16:
        /*0064*/ 	.word	index@(kernel_ghost_copy_inv)
        /*0068*/ 	.word	0x00000000


	//----- nvinfo : EIATTR_REGCOUNT
	.align		4
.L_17:
        /*006c*/ 	.byte	0x04, 0x2f
        /*006e*/ 	.short	(.L_19 - .L_18)
	.align		4
.L_18:
        /*0070*/ 	.word	index@(kernel_source)
        /*0074*/ 	.word	0x0000000a


	//----- nvinfo : EIATTR_FRAME_SIZE
	.align		4
.L_19:
        /*0078*/ 	.byte	0x04, 0x11
        /*007a*/ 	.short	(.L_21 - .L_20)
	.align		4
.L_20:
        /*007c*/ 	.word	index@(kernel_source)
        /*0080*/ 	.word	0x00000000


	//----- nvinfo : EIATTR_MIN_STACK_SIZE
	.align		4
.L_21:
        /*0084*/ 	.byte	0x04, 0x12
        /*0086*/ 	.short	(.L_23 - .L_22)
	.align		4
.L_22:
        /*0088*/ 	.word	index@(kernel_source)
        /*008c*/ 	.word	0x00000000


	//----- nvinfo : EIATTR_MIN_STACK_SIZE
	.align		4
.L_23:
        /*0090*/ 	.byte	0x04, 0x12
        /*0092*/ 	.short	(.L_25 - .L_24)
	.align		4
.L_24:
        /*0094*/ 	.word	index@(kernel_ghost_copy_inv)
        /*0098*/ 	.word	0x00000000


	//----- nvinfo : EIATTR_MIN_STACK_SIZE
	.align		4
.L_25:
        /*009c*/ 	.byte	0x04, 0x12
        /*009e*/ 	.short	(.L_27 - .L_26)
	.align		4
.L_26:
        /*00a0*/ 	.word	index@(kernel_ghost_copy)
        /*00a4*/ 	.word	0x00000000


	//----- nvinfo : EIATTR_MIN_STACK_SIZE
	.align		4
.L_27:
        /*00a8*/ 	.byte	0x04, 0x12
        /*00aa*/ 	.short	(.L_29 - .L_28)
	.align		4
.L_28:
        /*00ac*/ 	.word	index@(kernel_pbc_noz)
        /*00b0*/ 	.word	0x00000000


	//----- nvinfo : EIATTR_MIN_STACK_SIZE
	.align		4
.L_29:
        /*00b4*/ 	.byte	0x04, 0x12
        /*00b6*/ 	.short	(.L_31 - .L_30)
	.align		4
.L_30:
        /*00b8*/ 	.word	index@(kernel_timestep)
        /*00bc*/ 	.word	0x00000000
.L_31:


//--------------------- .nv.compat                --------------------------
	.section	.nv.compat,"",@"SHT_CUDA_COMPAT_INFO"
	.align	4
        /*0000*/ 	.byte	0x02, 0x09, 0x00, 0x00, 0x02, 0x02, 0x01, 0x00, 0x02, 0x05, 0x05, 0x00, 0x03, 0x07, 0x01, 0x01
        /*0010*/ 	.byte	0x02, 0x03, 0x00, 0x00, 0x02, 0x06, 0x01, 0x00, 0x04, 0x0b, 0x08, 0x00, 0x01, 0x00, 0x00, 0x00
        /*0020*/ 	.byte	0x00, 0x00, 0x00, 0x00


//--------------------- .nv.info.kernel_source    --------------------------
	.section	.nv.info.kernel_source,"",@"SHT_CUDA_INFO"
	.sectionflags	@""
	.align	4


	//----- nvinfo : EIATTR_CUDA_API_VERSION
	.align		4
        /*0000*/ 	.byte	0x04, 0x37
        /*0002*/ 	.short	(.L_33 - .L_32)
.L_32:
        /*0004*/ 	.word	0x00000082


	//----- nvinfo : EIATTR_KPARAM_INFO
	.align		4
.L_33:
        /*0008*/ 	.byte	0x04, 0x17
        /*000a*/ 	.short	(.L_35 - .L_34)
.L_34:
        /*000c*/ 	.word	0x00000000
        /*0010*/ 	.short	0x0003
        /*0012*/ 	.short	0x0010
        /*0014*/ 	.byte	0x00, 0xf0, 0x11, 0x00


	//----- nvinfo : EIATTR_KPARAM_INFO
	.align		4
.L_35:
        /*0018*/ 	.byte	0x04, 0x17
        /*001a*/ 	.short	(.L_37 - .L_36)
.L_36:
        /*001c*/ 	.word	0x00000000
        /*0020*/ 	.short	0x0002
        /*0022*/ 	.short	0x000c
        /*0024*/ 	.byte	0x00, 0xf0, 0x11, 0x00


	//----- nvinfo : EIATTR_KPARAM_INFO
	.align		4
.L_37:
        /*0028*/ 	.byte	0x04, 0x17
        /*002a*/ 	.short	(.L_39 - .L_38)
.L_38:
        /*002c*/ 	.word	0x00000000
        /*0030*/ 	.short	0x0001
        /*0032*/ 	.short	0x0008
        /*0034*/ 	.byte	0x00, 0xf0, 0x11, 0x00


	//----- nvinfo : EIATTR_KPARAM_INFO
	.align		4
.L_39:
        /*0038*/ 	.byte	0x04, 0x17
        /*003a*/ 	.short	(.L_41 - .L_40)
.L_40:
        /*003c*/ 	.word	0x00000000
        /*0040*/ 	.short	0x0000
        /*0042*/ 	.short	0x0000
        /*0044*/ 	.byte	0x00, 0xf5, 0x21, 0x00


	//----- nvinfo : EIATTR_SPARSE_MMA_MASK
	.align		4
.L_41:
        /*0048*/ 	.byte	0x03, 0x50
        /*004a*/ 	.short	0x0000


	//----- nvinfo : EIATTR_MAXREG_COUNT
	.align		4
        /*004c*/ 	.byte	0x03, 0x1b
        /*004e*/ 	.short	0x00ff


	//----- nvinfo : EIATTR_MERCURY_ISA_VERSION
	.align		4
        /*0050*/ 	.byte	0x03, 0x5f
        /*0052*/ 	.short	0x0101


	//----- nvinfo : EIATTR_VRC_CTA_INIT_COUNT
	.align		4
        /*0054*/ 	.byte	0x02, 0x4a
	.zero		1
	.zero		1


	//----- nvinfo : EIATTR_EXIT_INSTR_OFFSETS
	.align		4
        /*0058*/ 	.byte	0x04, 0x1c
        /*005a*/ 	.short	(.L_43 - .L_42)


	//   ....[0]....
.L_42:
        /*005c*/ 	.word	0x000000d0


	//----- nvinfo : EIATTR_CBANK_PARAM_SIZE
	.align		4
.L_43:
        /*0060*/ 	.byte	0x03, 0x19
        /*0062*/ 	.short	0x0014


	//----- nvinfo : EIATTR_PARAM_CBANK
	.align		4
        /*0064*/ 	.byte	0x04, 0x0a
        /*0066*/ 	.short	(.L_45 - .L_44)
	.align		4
.L_44:
        /*0068*/ 	.word	index@(.nv.constant0.kernel_source)
        /*006c*/ 	.short	0x0380
        /*006e*/ 	.short	0x0014


	//----- nvinfo : EIATTR_SW_WAR
	.align		4
.L_45:
        /*0070*/ 	.byte	0x04, 0x36
        /*0072*/ 	.short	(.L_47 - .L_46)
.L_46:
        /*0074*/ 	.word	0x00000008
.L_47:


//--------------------- .nv.info.kernel_ghost_copy_inv --------------------------
	.section	.nv.info.kernel_ghost_copy_inv,"",@"SHT_CUDA_INFO"
	.sectionflags	@""
	.align	4


	//----- nvinfo : EIATTR_CUDA_API_VERSION
	.align		4
        /*0000*/ 	.byte	0x04, 0x37
        /*0002*/ 	.short	(.L_49 - .L_48)
.L_48:
        /*0004*/ 	.word	0x00000082


	//----- nvinfo : EIATTR_KPARAM_INFO
	.align		4
.L_49:
        /*0008*/ 	.byte	0x04, 0x17
        /*000a*/ 	.short	(.L_51 - .L_50)
.L_50:
        /*000c*/ 	.word	0x00000000
        /*0010*/ 	.short	0x0005
        /*0012*/ 	.short	0x0020
        /*0014*/ 	.byte	0x00, 0xf0, 0x11, 0x00


	//----- nvinfo : EIATTR_KPARAM_INFO
	.align		4
.L_51:
        /*0018*/ 	.byte	0x04, 0x17
        /*001a*/ 	.short	(.L_53 - .L_52)
.L_52:
        /*001c*/ 	.word	0x00000000
        /*0020*/ 	.short	0x0004
        /*0022*/ 	.short	0x001c
        /*0024*/ 	.byte	0x00, 0xf0, 0x11, 0x00


	//----- nvinfo : EIATTR_KPARAM_INFO
	.align		4
.L_53:
        /*0028*/ 	.byte	0x04, 0x17
        /*002a*/ 	.short	(.L_55 - .L_54)
.L_54:
        /*002c*/ 	.word	0x00000000
        /*0030*/ 	.short	0x0003
        /*0032*/ 	.short	0x0018
        /*0034*/ 	.byte	0x00, 0xf0, 0x11, 0x00


	//----- nvinfo : EIATTR_KPARAM_INFO
	.align		4
.L_55:
        /*0038*/ 	.byte	0x04, 0x17
        /*003a*/ 	.short	(.L_57 - .L_56)
.L_56:
        /*003c*/ 	.word	0x00000000
        /*0040*/ 	.short	0x0002
        /*0042*/ 	.short	0x0010
        /*0044*/ 	.byte	0x00, 0xf5, 0x21, 0x00


	//----- nvinfo : EIATTR_KPARAM_INFO
	.align		4
.L_57:
        /*0048*/ 	.byte	0x04, 0x17
        /*004a*/ 	.short	(.L_59 - .L_58)
.L_58:
        /*004c*/ 	.word	0x00000000
        /*0050*/ 	.short	0x0001
        /*0052*/ 	.short	0x0008
        /*0054*/ 	.byte	0x00, 0xf5, 0x21, 0x00


	//----- nvinfo : EIATTR_KPARAM_INFO
	.align		4
.L_59:
        /*0058*/ 	.byte	0x04, 0x17
        /*005a*/ 	.short	(.L_61 - .L_60)
.L_60:
        /*005c*/ 	.word	0x00000000
        /*0060*/ 	.short	0x0000
        /*0062*/ 	.short	0x0000
        /*0064*/ 	.byte	0x00, 0xf5, 0x21, 0x00


	//----- nvinfo : EIATTR_SPARSE_MMA_MASK
	.align		4
.L_61:
        /*0068*/ 	.byte	0x03, 0x50
        /*006a*/ 	.short	0x0000


	//----- nvinfo : EIATTR_MAXREG_COUNT
	.align		4
        /*006c*/ 	.byte	0x03, 0x1b
        /*006e*/ 	.short	0x00ff


	//----- nvinfo : EIATTR_MERCURY_ISA_VERSION
	.align		4
        /*0070*/ 	.byte	0x03, 0x5f
        /*0072*/ 	.short	0x0101


	//----- nvinfo : EIATTR_VRC_CTA_INIT_COUNT
	.align		4
        /*0074*/ 	.byte	0x02, 0x4a
	.zero		1
	.zero		1


	//----- nvinfo : EIATTR_EXIT_INSTR_OFFSETS
	.align		4
        /*0078*/ 	.byte	0x04, 0x1c
        /*007a*/ 	.short	(.L_63 - .L_62)


	//   ....[0]....
.L_62:
        /*007c*/ 	.word	0x00000040


	//   ....[1]....
        /*0080*/ 	.word	0x00000a70


	//----- nvinfo : EIATTR_CRS_STACK_SIZE
	.align		4
.L_63:
        /*0084*/ 	.byte	0x04, 0x1e
        /*0086*/ 	.short	(.L_65 - .L_64)
.L_64:
        /*0088*/ 	.word	0x00000000


	//----- nvinfo : EIATTR_CBANK_PARAM_SIZE
	.align		4
.L_65:
        /*008c*/ 	.byte	0x03, 0x19
        /*008e*/ 	.short	0x0024


	//----- nvinfo : EIATTR_PARAM_CBANK
	.align		4
        /*0090*/ 	.byte	0x04, 0x0a
        /*0092*/ 	.short	(.L_67 - .L_66)
	.align		4
.L_66:
        /*0094*/ 	.word	index@(.nv.constant0.kernel_ghost_copy_inv)
        /*0098*/ 	.short	0x0380
        /*009a*/ 	.short	0x0024


	//----- nvinfo : EIATTR_SW_WAR
	.align		4
.L_67:
        /*009c*/ 	.byte	0x04, 0x36
        /*009e*/ 	.short	(.L_69 - .L_68)
.L_68:
        /*00a0*/ 	.word	0x00000008
.L_69:


//--------------------- .nv.info.kernel_ghost_copy --------------------------
	.section	.nv.info.kernel_ghost_copy,"",@"SHT_CUDA_INFO"
	.sectionflags	@""
	.align	4


	//----- nvinfo : EIATTR_CUDA_API_VERSION
	.align		4
        /*0000*/ 	.byte	0x04, 0x37
        /*0002*/ 	.short	(.L_71 - .L_70)
.L_70:
        /*0004*/ 	.word	0x00000082


	//----- nvinfo : EIATTR_KPARAM_INFO
	.align		4
.L_71:
        /*0008*/ 	.byte	0x04, 0x17
        /*000a*/ 	.short	(.L_73 - .L_72)
.L_72:
        /*000c*/ 	.word	0x00000000
        /*0010*/ 	.short	0x0005
        /*0012*/ 	.short	0x0020
        /*0014*/ 	.byte	0x00, 0xf0, 0x11, 0x00


	//----- nvinfo : EIATTR_KPARAM_INFO
	.align		4
.L_73:
        /*0018*/ 	.byte	0x04, 0x17
        /*001a*/ 	.short	(.L_75 - .L_74)
.L_74:
        /*001c*/ 	.word	0x00000000
        /*0020*/ 	.short	0x0004
        /*0022*/ 	.short	0x001c
        /*0024*/ 	.byte	0x00, 0xf0, 0x11, 0x00


	//----- nvinfo : EIATTR_KPARAM_INFO
	.align		4
.L_75:
        /*0028*/ 	.byte	0x04, 0x17
        /*002a*/ 	.short	(.L_77 - .L_76)
.L_76:
        /*002c*/ 	.word	0x00000000
        /*0030*/ 	.short	0x0003
        /*0032*/ 	.short	0x0018
        /*0034*/ 	.byte	0x00, 0xf0, 0x11, 0x00


	//----- nvinfo : EIATTR_KPARAM_INFO
	.align		4
.L_77:
        /*0038*/ 	.byte	0x04, 0x17
        /*003a*/ 	.short	(.L_79 - .L_78)
.L_78:
        /*003c*/ 	.word	0x00000000
        /*0040*/ 	.short	0x0002
        /*0042*/ 	.short	0x0010
        /*0044*/ 	.byte	0x00, 0xf5, 0x21, 0x00


	//----- nvinfo : EIATTR_KPARAM_INFO
	.align		4
.L_79:
        /*0048*/ 	.byte	0x04, 0x17
        /*004a*/ 	.short	(.L_81 - .L_80)
.L_80:
        /*004c*/ 	.word	0x00000000
        /*0050*/ 	.short	0x0001
        /*0052*/ 	.short	0x0008
        /*0054*/ 	.byte	0x00, 0xf5, 0x21, 0x00


	//----- nvinfo : EIATTR_KPARAM_INFO
	.align		4
.L_81:
        /*0058*/ 	.byte	0x04, 0x17
        /*005a*/ 	.short	(.L_83 - .L_82)
.L_82:
        /*005c*/ 	.word	0x00000000
        /*0060*/ 	.short	0x0000
        /*0062*/ 	.short	0x0000
        /*0064*/ 	.byte	0x00, 0xf5, 0x21, 0x00


	//----- nvinfo : EIATTR_SPARSE_MMA_MASK
	.align		4
.L_83:
        /*0068*/ 	.byte	0x03, 0x50
        /*006a*/ 	.short	0x0000


	//----- nvinfo : EIATTR_MAXREG_COUNT
	.align		4
        /*006c*/ 	.byte	0x03, 0x1b
        /*006e*/ 	.short	0x00ff


	//----- nvinfo : EIATTR_MERCURY_ISA_VERSION
	.align		4
        /*0070*/ 	.byte	0x03, 0x5f
        /*0072*/ 	.short	0x0101


	//----- nvinfo : EIATTR_VRC_CTA_INIT_COUNT
	.align		4
        /*0074*/ 	.byte	0x02, 0x4a
	.zero		1
	.zero		1


	//----- nvinfo : EIATTR_EXIT_INSTR_OFFSETS
	.align		4
        /*0078*/ 	.byte	0x04, 0x1c
        /*007a*/ 	.short	(.L_85 - .L_84)


	//   ....[0]....
.L_84:
        /*007c*/ 	.word	0x00000040


	//   ....[1]....
        /*0080*/ 	.word	0x00000aa0


	//----- nvinfo : EIATTR_CRS_STACK_SIZE
	.align		4
.L_85:
        /*0084*/ 	.byte	0x04, 0x1e
        /*0086*/ 	.short	(.L_87 - .L_86)
.L_86:
        /*0088*/ 	.word	0x00000000


	//----- nvinfo : EIATTR_CBANK_PARAM_SIZE
	.align		4
.L_87:
        /*008c*/ 	.byte	0x03, 0x19
        /*008e*/ 	.short	0x0024


	//----- nvinfo : EIATTR_PARAM_CBANK
	.align		4
        /*0090*/ 	.byte	0x04, 0x0a
        /*0092*/ 	.short	(.L_89 - .L_88)
	.align		4
.L_88:
        /*0094*/ 	.word	index@(.nv.constant0.kernel_ghost_copy)
        /*0098*/ 	.short	0x0380
        /*009a*/ 	.short	0x0024


	//----- nvinfo : EIATTR_SW_WAR
	.align		4
.L_89:
        /*009c*/ 	.byte	0x04, 0x36
        /*009e*/ 	.short	(.L_91 - .L_90)
.L_90:
        /*00a0*/ 	.word	0x00000008
.L_91:


//--------------------- .nv.info.kernel_pbc_noz   --------------------------
	.section	.nv.info.kernel_pbc_noz,"",@"SHT_CUDA_INFO"
	.sectionflags	@""
	.align	4


	//----- nvinfo : EIATTR_CUDA_API_VERSION
	.align		4
        /*0000*/ 	.byte	0x04, 0x37
        /*0002*/ 	.short	(.L_93 - .L_92)
.L_92:
        /*0004*/ 	.word	0x00000082


	//----- nvinfo : EIATTR_KPARAM_INFO
	.align		4
.L_93:
        /*0008*/ 	.byte	0x04, 0x17
        /*000a*/ 	.short	(.L_95 - .L_94)
.L_94:
        /*000c*/ 	.word	0x00000000
        /*0010*/ 	.short	0x0003
        /*0012*/ 	.short	0x0010
        /*0014*/ 	.byte	0x00, 0xf0, 0x11, 0x00


	//----- nvinfo : EIATTR_KPARAM_INFO
	.align		4
.L_95:
        /*0018*/ 	.byte	0x04, 0x17
        /*001a*/ 	.short	(.L_97 - .L_96)
.L_96:
        /*001c*/ 	.word	0x00000000
        /*0020*/ 	.short	0x0002
        /*0022*/ 	.short	0x000c
        /*0024*/ 	.byte	0x00, 0xf0, 0x11, 0x00


	//----- nvinfo : EIATTR_KPARAM_INFO
	.align		4
.L_97:
        /*0028*/ 	.byte	0x04, 0x17
        /*002a*/ 	.short	(.L_99 - .L_98)
.L_98:
        /*002c*/ 	.word	0x00000000
        /*0030*/ 	.short	0x0001
        /*0032*/ 	.short	0x0008
        /*0034*/ 	.byte	0x00, 0xf0, 0x11, 0x00


	//----- nvinfo : EIATTR_KPARAM_INFO
	.align		4
.L_99:
        /*0038*/ 	.byte	0x04, 0x17
        /*003a*/ 	.short	(.L_101 - .L_100)
.L_100:
        /*003c*/ 	.word	0x00000000
        /*0040*/ 	.short	0x0000
        /*0042*/ 	.short	0x0000
        /*0044*/ 	.byte	0x00, 0xf5, 0x21, 0x00


	//----- nvinfo : EIATTR_SPARSE_MMA_MASK
	.align		4
.L_101:
        /*0048*/ 	.byte	0x03, 0x50
        /*004a*/ 	.short	0x0000


	//----- nvinfo : EIATTR_MAXREG_COUNT
	.align		4
        /*004c*/ 	.byte	0x03, 0x1b
        /*004e*/ 	.short	0x00ff


	//----- nvinfo : EIATTR_MERCURY_ISA_VERSION
	.align		4
        /*0050*/ 	.byte	0x03, 0x5f
        /*0052*/ 	.short	0x0101


	//----- nvinfo : EIATTR_VRC_CTA_INIT_COUNT
	.align		4
        /*0054*/ 	.byte	0x02, 0x4a
	.zero		1
	.zero		1


	//----- nvinfo : EIATTR_EXIT_INSTR_OFFSETS
	.align		4
        /*0058*/ 	.byte	0x04, 0x1c
        /*005a*/ 	.short	(.L_103 - .L_102)


	//   ....[0]....
.L_102:
        /*005c*/ 	.word	0x00000980


	//   ....[1]....
        /*0060*/ 	.word	0x000009b0


	//   ....[2]....
        /*0064*/ 	.word	0x00001050


	//----- nvinfo : EIATTR_CRS_STACK_SIZE
	.align		4
.L_103:
        /*0068*/ 	.byte	0x04, 0x1e
        /*006a*/ 	.short	(.L_105 - .L_104)
.L_104:
        /*006c*/ 	.word	0x00000000


	//----- nvinfo : EIATTR_CBANK_PARAM_SIZE
	.align		4
.L_105:
        /*0070*/ 	.byte	0x03, 0x19
        /*0072*/ 	.short	0x0014


	//----- nvinfo : EIATTR_PARAM_CBANK
	.align		4
        /*0074*/ 	.byte	0x04, 0x0a
        /*0076*/ 	.short	(.L_107 - .L_106)
	.align		4
.L_106:
        /*0078*/ 	.word	index@(.nv.constant0.kernel_pbc_noz)
        /*007c*/ 	.short	0x0380
        /*007e*/ 	.short	0x0014


	//----- nvinfo : EIATTR_SW_WAR
	.align		4
.L_107:
        /*0080*/ 	.byte	0x04, 0x36
        /*0082*/ 	.short	(.L_109 - .L_108)
.L_108:
        /*0084*/ 	.word	0x00000008
.L_109:


//--------------------- .nv.info.kernel_timestep  --------------------------
	.section	.nv.info.kernel_timestep,"",@"SHT_CUDA_INFO"
	.sectionflags	@""
	.align	4


	//----- nvinfo : EIATTR_CUDA_API_VERSION
	.align		4
        /*0000*/ 	.byte	0x04, 0x37
        /*0002*/ 	.short	(.L_111 - .L_110)
.L_110:
        /*0004*/ 	.word	0x00000082


	//----- nvinfo : EIATTR_KPARAM_INFO
	.align		4
.L_111:
        /*0008*/ 	.byte	0x04, 0x17
        /*000a*/ 	.short	(.L_113 - .L_112)
.L_112:
        /*000c*/ 	.word	0x00000000
        /*0010*/ 	.short	0x0005
        /*0012*/ 	.short	0x001c
        /*0014*/ 	.byte	0x00, 0xf0, 0x11, 0x00


	//----- nvinfo : EIATTR_KPARAM_INFO
	.align		4
.L_113:
        /*0018*/ 	.byte	0x04, 0x17
        /*001a*/ 	.short	(.L_115 - .L_114)
.L_114:
        /*001c*/ 	.word	0x00000000
        /*0020*/ 	.short	0x0004
        /*0022*/ 	.short	0x0018
        /*0024*/ 	.byte	0x00, 0xf0, 0x11, 0x00


	//----- nvinfo : EIATTR_KPARAM_INFO
	.align		4
.L_115:
        /*0028*/ 	.byte	0x04, 0x17
        /*002a*/ 	.short	(.L_117 - .L_116)
.L_116:
        /*002c*/ 	.word	0x00000000
        /*0030*/ 	.short	0x0003
        /*0032*/ 	.short	0x0014
        /*0034*/ 	.byte	0x00, 0xf0, 0x11, 0x00


	//----- nvinfo : EIATTR_KPARAM_INFO
	.align		4
.L_117:
        /*0038*/ 	.byte	0x04, 0x17
        /*003a*/ 	.short	(.L_119 - .L_118)
.L_118:
        /*003c*/ 	.word	0x00000000
        /*0040*/ 	.short	0x0002
        /*0042*/ 	.short	0x0010
        /*0044*/ 	.byte	0x00, 0xf0, 0x11, 0x00


	//----- nvinfo : EIATTR_KPARAM_INFO
	.align		4
.L_119:
        /*0048*/ 	.byte	0x04, 0x17
        /*004a*/ 	.short	(.L_121 - .L_120)
.L_120:
        /*004c*/ 	.word	0x00000000
        /*0050*/ 	.short	0x0001
        /*0052*/ 	.short	0x0008
        /*0054*/ 	.byte	0x00, 0xf5, 0x21, 0x00


	//----- nvinfo : EIATTR_KPARAM_INFO
	.align		4
.L_121:
        /*0058*/ 	.byte	0x04, 0x17
        /*005a*/ 	.short	(.L_123 - .L_122)
.L_122:
        /*005c*/ 	.word	0x00000000
        /*0060*/ 	.short	0x0000
        /*0062*/ 	.short	0x0000
        /*0064*/ 	.byte	0x00, 0xf5, 0x21, 0x00


	//----- nvinfo : EIATTR_SPARSE_MMA_MASK
	.align		4
.L_123:
        /*0068*/ 	.byte	0x03, 0x50
        /*006a*/ 	.short	0x0000


	//----- nvinfo : EIATTR_MAXREG_COUNT
	.align		4
        /*006c*/ 	.byte	0x03, 0x1b
        /*006e*/ 	.short	0x00ff


	//----- nvinfo : EIATTR_NUM_BARRIERS
	.align		4
        /*0070*/ 	.byte	0x02, 0x4c
        /*0072*/ 	.byte	0x01
	.zero		1


	//----- nvinfo : EIATTR_MERCURY_ISA_VERSION
	.align		4
        /*0074*/ 	.byte	0x03, 0x5f
        /*0076*/ 	.short	0x0101


	//----- nvinfo : EIATTR_VRC_CTA_INIT_COUNT
	.align		4
        /*0078*/ 	.byte	0x02, 0x4a
	.zero		1
	.zero		1


	//----- nvinfo : EIATTR_EXIT_INSTR_OFFSETS
	.align		4
        /*007c*/ 	.byte	0x04, 0x1c
        /*007e*/ 	.short	(.L_125 - .L_124)


	//   ....[0]....
.L_124:
        /*0080*/ 	.word	0x00001040


	//----- nvinfo : EIATTR_CRS_STACK_SIZE
	.align		4
.L_125:
        /*0084*/ 	.byte	0x04, 0x1e
        /*0086*/ 	.short	(.L_127 - .L_126)
.L_126:
        /*0088*/ 	.word	0x00000000


	//----- nvinfo : EIATTR_CBANK_PARAM_SIZE
	.align		4
.L_127:
        /*008c*/ 	.byte	0x03, 0x19
        /*008e*/ 	.short	0x0020


	//----- nvinfo : EIATTR_PARAM_CBANK
	.align		4
        /*0090*/ 	.byte	0x04, 0x0a
        /*0092*/ 	.short	(.L_129 - .L_128)
	.align		4
.L_128:
        /*0094*/ 	.word	index@(.nv.constant0.kernel_timestep)
        /*0098*/ 	.short	0x0380
        /*009a*/ 	.short	0x0020


	//----- nvinfo : EIATTR_SW_WAR
	.align		4
.L_129:
        /*009c*/ 	.byte	0x04, 0x36
        /*009e*/ 	.short	(.L_131 - .L_130)
.L_130:
        /*00a0*/ 	.word	0x00000008
.L_131:


//--------------------- .nv.callgraph             --------------------------
	.section	.nv.callgraph,"",@"SHT_CUDA_CALLGRAPH"
	.align	4
	.sectionentsize	8
	.align		4
        /*0000*/ 	.word	0x00000000
	.align		4
        /*0004*/ 	.word	0xffffffff
	.align		4
        /*0008*/ 	.word	0x00000000
	.align		4
        /*000c*/ 	.word	0xfffffffe
	.align		4
        /*0010*/ 	.word	0x00000000
	.align		4
        /*0014*/ 	.word	0xfffffffd
	.align		4
        /*0018*/ 	.word	0x00000000
	.align		4
        /*001c*/ 	.word	0xfffffffc


//--------------------- .text.kernel_source       --------------------------
	.section	.text.kernel_source,"ax",@progbits
	.align	128
        .global         kernel_source
        .type           kernel_source,@function
        .size           kernel_source,(.L_x_64 - kernel_source)
        .other          kernel_source,@"STO_CUDA_ENTRY STV_DEFAULT"
kernel_source:
.text.kernel_source:
[----:B------:R-:W-:Y:S08]  /*0000*/  LDC R1, c[0x0][0x37c] ;  /* 0x0000df00ff017b82 */ /* 0x000ff00000000800 */
[----:B------:R-:W0:Y:S01]  /*0010*/  LDC.64 R6, c[0x0][0x388] ;  /* 0x0000e200ff067b82 */ /* 0x000e220000000a00 */
[----:B------:R-:W1:Y:S07]  /*0020*/  LDCU.64 UR4, c[0x0][0x358] ;  /* 0x00006b00ff0477ac */ /* 0x000e6e0008000a00 */
[----:B------:R-:W2:Y:S01]  /*0030*/  LDC.64 R2, c[0x0][0x380] ;  /* 0x0000e000ff027b82 */ /* 0x000ea20000000a00 */
[----:B0-----:R-:W-:-:S02]  /*0040*/  LEA.HI R0, R7, R7, RZ, 0x1 ;  /* 0x0000000707007211 */ /* 0x001fc400078f08ff */
[----:B------:R-:W-:Y:S02]  /*0050*/  LEA.HI R4, R6, R6, RZ, 0x1 ;  /* 0x0000000606047211 */ /* 0x000fe400078f08ff */
[----:B------:R-:W-:Y:S02]  /*0060*/  SHF.R.S32.HI R0, RZ, 0x1, R0 ;  /* 0x00000001ff007819 */ /* 0x000fe40000011400 */
[----:B------:R-:W-:-:S03]  /*0070*/  SHF.R.S32.HI R4, RZ, 0x1, R4 ;  /* 0x00000001ff047819 */ /* 0x000fc60000011404 */
[----:B------:R-:W-:Y:S02]  /*0080*/  IMAD R5, R7, 0x3, R0 ;  /* 0x0000000307057824 */ /* 0x000fe400078e0200 */
[----:B------:R-:W-:Y:S02]  /*0090*/  HFMA2 R7, -RZ, RZ, 1.875, 0 ;  /* 0x3f800000ff077431 */ /* 0x000fe400000001ff */
[----:B------:R-:W-:-:S04]  /*00a0*/  IMAD R5, R5, R6, R4 ;  /* 0x0000000605057224 */ /* 0x000fc800078e0204 */
[----:B--2---:R-:W-:-:S05]  /*00b0*/  IMAD.WIDE R2, R5, 0x4, R2 ;  /* 0x0000000405027825 */ /* 0x004fca00078e0202 */
[----:B-1----:R-:W-:Y:S01]  /*00c0*/  STG.E desc[UR4][R2.64], R7 ;  /* 0x0000000702007986 */ /* 0x002fe2000c101904 */
[----:B------:R-:W-:Y:S05]  /*00d0*/  EXIT ;  /* 0x000000000000794d */ /* 0x000fea0003800000 */
.L_x_0:
[----:B------:R-:W-:-:S00]  /*00e0*/  BRA `(.L_x_0) ;  /* 0xfffffffc00fc7947 */ /* 0x000fc0000383ffff */
[----:B------:R-:W-:-:S00]  /*00f0*/  NOP ;  /* 0x0000000000007918 */ /* 0x000fc00000000000 */
        /* <DEDUP_REMOVED lines=8> */
.L_x_64:


//--------------------- .text.kernel_ghost_copy_inv --------------------------
	.section	.text.kernel_ghost_copy_inv,"ax",@progbits
	.align	128
        .global         kernel_ghost_copy_inv
        .type           kernel_ghost_copy_inv,@function
        .size           kernel_ghost_copy_inv,(.L_x_65 - kernel_ghost_copy_inv)
        .other          kernel_ghost_copy_inv,@"STO_CUDA_ENTRY STV_DEFAULT"
kernel_ghost_copy_inv:
.text.kernel_ghost_copy_inv:
[----:B------:R-:W-:Y:S08]  /*0000*/  LDC R1, c[0x0][0x37c] ;  /* 0x0000df00ff017b82 */ /* 0x000ff00000000800 */
[----:B------:R-:W0:Y:S02]  /*0010*/  LDC.64 R4, c[0x0][0x398] ;  /* 0x0000e600ff047b82 */ /* 0x000e240000000a00 */
[----:B0-----:R-:W-:-:S04]  /*0020*/  ISETP.GE.AND P0, PT, R4, 0x1, PT ;  /* 0x000000010400780c */ /* 0x001fc80003f06270 */
[----:B------:R-:W-:-:S13]  /*0030*/  ISETP.LT.OR P0, PT, R5, -0xff, !P0 ;  /* 0xffffff010500780c */ /* 0x000fda0004701670 */
[----:B------:R-:W-:Y:S05]  /*0040*/  @P0 EXIT ;  /* 0x000000000000094d */ /* 0x000fea0003800000 */
[----:B------:R-:W0:Y:S01]  /*0050*/  LDCU.128 UR4, c[0x0][0x380] ;  /* 0x00007000ff0477ac */ /* 0x000e220008000c00 */
[----:B------:R-:W1:Y:S01]  /*0060*/  S2R R0, SR_TID.X ;  /* 0x0000000000007919 */ /* 0x000e620000002100 */
[----:B------:R-:W-:Y:S01]  /*0070*/  SHF.R.S32.HI R2, RZ, 0x1f, R5 ;  /* 0x0000001fff027819 */ /* 0x000fe20000011405 */
[----:B------:R-:W2:Y:S01]  /*0080*/  LDCU.64 UR10, c[0x0][0x390] ;  /* 0x00007200ff0a77ac */ /* 0x000ea20008000a00 */
[----:B------:R-:W-:Y:S02]  /*0090*/  LOP3.LUT R3, R4, 0x7, RZ, 0xc0, !PT ;  /* 0x0000000704037812 */ /* 0x000fe400078ec0ff */
[----:B------:R-:W-:Y:S01]  /*00a0*/  LEA.HI R6, R2, R5, RZ, 0x8 ;  /* 0x0000000502067211 */ /* 0x000fe200078f40ff */
[----:B------:R-:W3:Y:S01]  /*00b0*/  LDCU.64 UR12, c[0x0][0x358] ;  /* 0x00006b00ff0c77ac */ /* 0x000ee20008000a00 */
[C---:B------:R-:W-:Y:S02]  /*00c0*/  LOP3.LUT R2, R4.reuse, 0x7ffffff8, RZ, 0xc0, !PT ;  /* 0x7ffffff804027812 */ /* 0x040fe400078ec0ff */
[----:B------:R-:W-:-:S02]  /*00d0*/  LOP3.LUT R4, R4, 0x3, RZ, 0xc0, !PT ;  /* 0x0000000304047812 */ /* 0x000fc400078ec0ff */
[----:B------:R-:W-:Y:S02]  /*00e0*/  IADD3 R5, PT, PT, -R2, RZ, RZ ;  /* 0x000000ff02057210 */ /* 0x000fe40007ffe1ff */
[----:B------:R-:W-:Y:S01]  /*00f0*/  SHF.R.S32.HI R6, RZ, 0x8, R6 ;  /* 0x00000008ff067819 */ /* 0x000fe20000011406 */
[----:B0-----:R-:W-:Y:S02]  /*0100*/  UIADD3 UR4, UP1, UPT, UR4, 0x10, URZ ;  /* 0x0000001004047890 */ /* 0x001fe4000ff3e0ff */
[----:B------:R-:W-:Y:S02]  /*0110*/  UIADD3 UR8, UP0, UPT, UR6, 0x10, URZ ;  /* 0x0000001006087890 */ /* 0x000fe4000ff1e0ff */
[----:B------:R-:W-:Y:S02]  /*0120*/  UIADD3.X UR5, UPT, UPT, URZ, UR5, URZ, UP1, !UPT ;  /* 0x00000005ff057290 */ /* 0x000fe40008ffe4ff */
[----:B--2---:R-:W-:Y:S01]  /*0130*/  UIADD3 UR6, UP2, UPT, UR10, 0x10, URZ ;  /* 0x000000100a067890 */ /* 0x004fe2000ff5e0ff */
[----:B------:R-:W-:Y:S01]  /*0140*/  IMAD.U32 R10, RZ, RZ, UR4 ;  /* 0x00000004ff0a7e24 */ /* 0x000fe2000f8e00ff */
[----:B------:R-:W-:-:S02]  /*0150*/  UIADD3.X UR9, UPT, UPT, URZ, UR7, URZ, UP0, !UPT ;  /* 0x00000007ff097290 */ /* 0x000fc400087fe4ff */
[----:B------:R-:W-:Y:S01]  /*0160*/  MOV R11, UR5 ;  /* 0x00000005000b7c02 */ /* 0x000fe20008000f00 */
[----:B------:R-:W-:Y:S01]  /*0170*/  UIADD3.X UR7, UPT, UPT, URZ, UR11, URZ, UP2, !UPT ;  /* 0x0000000bff077290 */ /* 0x000fe200097fe4ff */
[----:B---3--:R-:W-:-:S11]  /*0180*/  UMOV UR4, URZ ;  /* 0x000000ff00047c82 */ /* 0x008fd60008000000 */
.L_x_7:
[----:B0-----:R-:W0:Y:S01]  /*0190*/  LDCU UR5, c[0x0][0x3a0] ;  /* 0x00007400ff0577ac */ /* 0x001e220008000800 */
[----:B------:R-:W-:Y:S01]  /*01a0*/  IMAD.MOV.U32 R7, RZ, RZ, RZ ;  /* 0x000000ffff077224 */ /* 0x000fe200078e00ff */
[----:B------:R-:W-:Y:S01]  /*01b0*/  UMOV UR10, UR4 ;  /* 0x00000004000a7c82 */ /* 0x000fe20008000000 */
[----:B0-----:R-:W-:Y:S02]  /*01c0*/  UIADD3 UR11, UPT, UPT, UR4, -0x3, UR5 ;  /* 0xfffffffd040b7890 */ /* 0x001fe4000fffe005 */
[----:B------:R-:W-:-:S04]  /*01d0*/  UIADD3 UR4, UPT, UPT, UR4, 0x1, URZ ;  /* 0x0000000104047890 */ /* 0x000fc8000fffe0ff */
[----:B-12-4-:R-:W-:-:S11]  /*01e0*/  UISETP.NE.AND UP1, UPT, UR4, 0x3, UPT ;  /* 0x000000030400788c */ /* 0x016fd6000bf25270 */
.L_x_6:
[----:B012---:R-:W0:Y:S01]  /*01f0*/  LDC R13, c[0x0][0x39c] ;  /* 0x0000e700ff0d7b82 */ /* 0x007e220000000800 */
[----:B-1----:R-:W-:Y:S01]  /*0200*/  LEA R8, R7, R0, 0x8 ;  /* 0x0000000007087211 */ /* 0x002fe200078e40ff */
[----:B------:R-:W-:Y:S03]  /*0210*/  BSSY.RECONVERGENT B0, `(.L_x_1) ;  /* 0x0000081000007945 */ /* 0x000fe60003800200 */
[----:B0-----:R-:W-:-:S13]  /*0220*/  ISETP.GE.AND P0, PT, R8, R13, PT ;  /* 0x0000000d0800720c */ /* 0x001fda0003f06270 */
[----:B----4-:R-:W-:Y:S05]  /*0230*/  @P0 BRA `(.L_x_2) ;  /* 0x0000000400f80947 */ /* 0x010fea0003800000 */
[----:B------:R-:W0:Y:S01]  /*0240*/  LDCU UR5, c[0x0][0x398] ;  /* 0x00007300ff0577ac */ /* 0x000e220008000800 */
[C-C-:B------:R-:W-:Y:S02]  /*0250*/  IMAD R9, R13.reuse, UR10, R8.reuse ;  /* 0x0000000a0d097c24 */ /* 0x140fe4000f8e0208 */
[----:B------:R-:W-:Y:S02]  /*0260*/  IMAD R8, R13, UR11, R8 ;  /* 0x0000000b0d087c24 */ /* 0x000fe4000f8e0208 */
[----:B------:R-:W-:Y:S01]  /*0270*/  IMAD.MOV.U32 R20, RZ, RZ, RZ ;  /* 0x000000ffff147224 */ /* 0x000fe200078e00ff */
[----:B0-----:R-:W-:Y:S02]  /*0280*/  UISETP.GE.U32.AND UP0, UPT, UR5, 0x8, UPT ;  /* 0x000000080500788c */ /* 0x001fe4000bf06070 */
[----:B------:R-:W-:Y:S02]  /*0290*/  IMAD R9, R9, UR5, RZ ;  /* 0x0000000509097c24 */ /* 0x000fe4000f8e02ff */
[----:B------:R-:W-:-:S05]  /*02a0*/  IMAD R8, R8, UR5, RZ ;  /* 0x0000000508087c24 */ /* 0x000fca000f8e02ff */
[----:B------:R-:W-:Y:S05]  /*02b0*/  BRA.U !UP0, `(.L_x_3) ;  /* 0x0000000108c47547 */ /* 0x000fea000b800000 */
[----:B------:R-:W-:Y:S01]  /*02c0*/  MOV R23, R8 ;  /* 0x0000000800177202 */ /* 0x000fe20000000f00 */
[----:B------:R-:W-:Y:S01]  /*02d0*/  IMAD.MOV.U32 R21, RZ, RZ, R9 ;  /* 0x000000ffff157224 */ /* 0x000fe200078e0009 */
[----:B------:R-:W-:-:S07]  /*02e0*/  MOV R20, R5 ;  /* 0x0000000500147202 */ /* 0x000fce0000000f00 */
.L_x_4:
[----:B------:R-:W-:Y:S01]  /*02f0*/  MOV R13, UR9 ;  /* 0x00000009000d7c02 */ /* 0x000fe20008000f00 */
[----:B------:R-:W-:-:S04]  /*0300*/  IMAD.U32 R12, RZ, RZ, UR8 ;  /* 0x00000008ff0c7e24 */ /* 0x000fc8000f8e00ff */
[----:B------:R-:W-:-:S05]  /*0310*/  IMAD.WIDE R12, R21, 0x4, R12 ;  /* 0x00000004150c7825 */ /* 0x000fca00078e020c */
[----:B----4-:R-:W2:Y:S01]  /*0320*/  LDG.E R25, desc[UR12][R12.64+-0x10] ;  /* 0xfffff00c0c197981 */ /* 0x010ea2000c1e1900 */
[----:B------:R-:W-:Y:S01]  /*0330*/  MOV R17, UR7 ;  /* 0x0000000700117c02 */ /* 0x000fe20008000f00 */
[----:B------:R-:W-:Y:S02]  /*0340*/  IMAD.U32 R16, RZ, RZ, UR6 ;  /* 0x00000006ff107e24 */ /* 0x000fe4000f8e00ff */
[----:B------:R-:W-:-:S04]  /*0350*/  IMAD.WIDE R14, R21, 0x4, R10 ;  /* 0x00000004150e7825 */ /* 0x000fc800078e020a */
[----:B------:R-:W-:Y:S01]  /*0360*/  IMAD.WIDE R16, R21, 0x4, R16 ;  /* 0x0000000415107825 */ /* 0x000fe200078e0210 */
[----:B--2---:R0:W-:Y:S04]  /*0370*/  STG.E desc[UR12][R14.64+-0x10], R25 ;  /* 0xfffff0190e007986 */ /* 0x0041e8000c10190c */
[----:B------:R-:W2:Y:S01]  /*0380*/  LDG.E R27, desc[UR12][R16.64+-0x10] ;  /* 0xfffff00c101b7981 */ /* 0x000ea2000c1e1900 */
[----:B------:R-:W-:-:S05]  /*0390*/  IMAD.WIDE R18, R23, 0x4, R10 ;  /* 0x0000000417127825 */ /* 0x000fca00078e020a */
[----:B--2---:R1:W-:Y:S04]  /*03a0*/  STG.E desc[UR12][R18.64+-0x10], R27 ;  /* 0xfffff01b12007986 */ /* 0x0043e8000c10190c */
[----:B------:R-:W2:Y:S04]  /*03b0*/  LDG.E R29, desc[UR12][R12.64+-0xc] ;  /* 0xfffff40c0c1d7981 */ /* 0x000ea8000c1e1900 */
[----:B--2---:R2:W-:Y:S04]  /*03c0*/  STG.E desc[UR12][R14.64+-0xc], R29 ;  /* 0xfffff41d0e007986 */ /* 0x0045e8000c10190c */
[----:B------:R-:W3:Y:S04]  /*03d0*/  LDG.E R22, desc[UR12][R16.64+-0xc] ;  /* 0xfffff40c10167981 */ /* 0x000ee8000c1e1900 */
[----:B---3--:R3:W-:Y:S04]  /*03e0*/  STG.E desc[UR12][R18.64+-0xc], R22 ;  /* 0xfffff41612007986 */ /* 0x0087e8000c10190c */
[----:B------:R-:W4:Y:S04]  /*03f0*/  LDG.E R24, desc[UR12][R12.64+-0x8] ;  /* 0xfffff80c0c187981 */ /* 0x000f28000c1e1900 */
[----:B----4-:R4:W-:Y:S04]  /*0400*/  STG.E desc[UR12][R14.64+-0x8], R24 ;  /* 0xfffff8180e007986 */ /* 0x0109e8000c10190c */
[----:B------:R-:W5:Y:S04]  /*0410*/  LDG.E R26, desc[UR12][R16.64+-0x8] ;  /* 0xfffff80c101a7981 */ /* 0x000f68000c1e1900 */
[----:B-----5:R5:W-:Y:S04]  /*0420*/  STG.E desc[UR12][R18.64+-0x8], R26 ;  /* 0xfffff81a12007986 */ /* 0x020be8000c10190c */
[----:B0-----:R-:W2:Y:S04]  /*0430*/  LDG.E R25, desc[UR12][R12.64+-0x4] ;  /* 0xfffffc0c0c197981 */ /* 0x001ea8000c1e1900 */
[----:B--2---:R0:W-:Y:S04]  /*0440*/  STG.E desc[UR12][R14.64+-0x4], R25 ;  /* 0xfffffc190e007986 */ /* 0x0041e8000c10190c */
[----:B-1----:R-:W2:Y:S04]  /*0450*/  LDG.E R27, desc[UR12][R16.64+-0x4] ;  /* 0xfffffc0c101b7981 */ /* 0x002ea8000c1e1900 */
[----:B--2---:R1:W-:Y:S04]  /*0460*/  STG.E desc[UR12][R18.64+-0x4], R27 ;  /* 0xfffffc1b12007986 */ /* 0x0043e8000c10190c */
[----:B------:R-:W2:Y:S04]  /*0470*/  LDG.E R29, desc[UR12][R12.64] ;  /* 0x0000000c0c1d7981 */ /* 0x000ea8000c1e1900 */
[----:B--2---:R2:W-:Y:S04]  /*0480*/  STG.E desc[UR12][R14.64], R29 ;  /* 0x0000001d0e007986 */ /* 0x0045e8000c10190c */
[----:B---3--:R-:W3:Y:S04]  /*0490*/  LDG.E R22, desc[UR12][R16.64] ;  /* 0x0000000c10167981 */ /* 0x008ee8000c1e1900 */
[----:B---3--:R3:W-:Y:S04]  /*04a0*/  STG.E desc[UR12][R18.64], R22 ;  /* 0x0000001612007986 */ /* 0x0087e8000c10190c */
[----:B----4-:R-:W4:Y:S04]  /*04b0*/  LDG.E R24, desc[UR12][R12.64+0x4] ;  /* 0x0000040c0c187981 */ /* 0x010f28000c1e1900 */
[----:B----4-:R4:W-:Y:S04]  /*04c0*/  STG.E desc[UR12][R14.64+0x4], R24 ;  /* 0x000004180e007986 */ /* 0x0109e8000c10190c */
[----:B-----5:R-:W5:Y:S04]  /*04d0*/  LDG.E R26, desc[UR12][R16.64+0x4] ;  /* 0x0000040c101a7981 */ /* 0x020f68000c1e1900 */
[----:B-----5:R4:W-:Y:S04]  /*04e0*/  STG.E desc[UR12][R18.64+0x4], R26 ;  /* 0x0000041a12007986 */ /* 0x0209e8000c10190c */
[----:B0-----:R-:W5:Y:S04]  /*04f0*/  LDG.E R25, desc[UR12][R12.64+0x8] ;  /* 0x0000080c0c197981 */ /* 0x001f68000c1e1900 */
[----:B-----5:R4:W-:Y:S04]  /*0500*/  STG.E desc[UR12][R14.64+0x8], R25 ;  /* 0x000008190e007986 */ /* 0x0209e8000c10190c */
[----:B-1----:R-:W5:Y:S04]  /*0510*/  LDG.E R27, desc[UR12][R16.64+0x8] ;  /* 0x0000080c101b7981 */ /* 0x002f68000c1e1900 */
[----:B-----5:R4:W-:Y:S04]  /*0520*/  STG.E desc[UR12][R18.64+0x8], R27 ;  /* 0x0000081b12007986 */ /* 0x0209e8000c10190c */
[----:B--2---:R-:W2:Y:S04]  /*0530*/  LDG.E R29, desc[UR12][R12.64+0xc] ;  /* 0x00000c0c0c1d7981 */ /* 0x004ea8000c1e1900 */
[----:B--2---:R4:W-:Y:S04]  /*0540*/  STG.E desc[UR12][R14.64+0xc], R29 ;  /* 0x00000c1d0e007986 */ /* 0x0049e8000c10190c */
[----:B---3--:R-:W2:Y:S01]  /*0550*/  LDG.E R22, desc[UR12][R16.64+0xc] ;  /* 0x00000c0c10167981 */ /* 0x008ea2000c1e1900 */
[----:B------:R-:W-:Y:S01]  /*0560*/  VIADD R20, R20, 0x8 ;  /* 0x0000000814147836 */ /* 0x000fe20000000000 */
[----:B------:R-:W-:Y:S01]  /*0570*/  IADD3 R23, PT, PT, R23, 0x8, RZ ;  /* 0x0000000817177810 */ /* 0x000fe20007ffe0ff */
[----:B------:R-:W-:-:S03]  /*0580*/  VIADD R21, R21, 0x8 ;  /* 0x0000000815157836 */ /* 0x000fc60000000000 */
[----:B------:R-:W-:Y:S01]  /*0590*/  ISETP.NE.AND P0, PT, R20, RZ, PT ;  /* 0x000000ff1400720c */ /* 0x000fe20003f05270 */
[----:B--2---:R4:W-:-:S12]  /*05a0*/  STG.E desc[UR12][R18.64+0xc], R22 ;  /* 0x00000c1612007986 */ /* 0x0049d8000c10190c */
[----:B------:R-:W-:Y:S05]  /*05b0*/  @P0 BRA `(.L_x_4) ;  /* 0xfffffffc004c0947 */ /* 0x000fea000383ffff */
[----:B------:R-:W-:-:S07]  /*05c0*/  MOV R20, R2 ;  /* 0x0000000200147202 */ /* 0x000fce0000000f00 */
.L_x_3:
[----:B------:R-:W-:-:S13]  /*05d0*/  ISETP.NE.AND P0, PT, R3, RZ, PT ;  /* 0x000000ff0300720c */ /* 0x000fda0003f05270 */
[----:B------:R-:W-:Y:S05]  /*05e0*/  @!P0 BRA `(.L_x_2) ;  /* 0x00000004000c8947 */ /* 0x000fea0003800000 */
[----:B------:R-:W-:Y:S02]  /*05f0*/  IADD3 R12, PT, PT, R3, -0x1, RZ ;  /* 0xffffffff030c7810 */ /* 0x000fe40007ffe0ff */
[----:B------:R-:W-:Y:S02]  /*0600*/  ISETP.NE.AND P1, PT, R4, RZ, PT ;  /* 0x000000ff0400720c */ /* 0x000fe40003f25270 */
[----:B------:R-:W-:-:S13]  /*0610*/  ISETP.GE.U32.AND P0, PT, R12, 0x3, PT ;  /* 0x000000030c00780c */ /* 0x000fda0003f06070 */
[----:B------:R-:W-:Y:S05]  /*0620*/  @!P0 BRA `(.L_x_5) ;  /* 0x0000000000688947 */ /* 0x000fea0003800000 */
[----:B----4-:R-:W0:Y:S01]  /*0630*/  LDC.64 R18, c[0x0][0x388] ;  /* 0x0000e200ff127b82 */ /* 0x010e220000000a00 */
[----:B------:R-:W-:-:S07]  /*0640*/  IMAD.IADD R21, R9, 0x1, R20 ;  /* 0x0000000109157824 */ /* 0x000fce00078e0214 */
[----:B------:R-:W1:Y:S08]  /*0650*/  LDC.64 R12, c[0x0][0x380] ;  /* 0x0000e000ff0c7b82 */ /* 0x000e700000000a00 */
[----:B------:R-:W2:Y:S01]  /*0660*/  LDC.64 R14, c[0x0][0x390] ;  /* 0x0000e400ff0e7b82 */ /* 0x000ea20000000a00 */
[----:B0-----:R-:W-:-:S05]  /*0670*/  IMAD.WIDE R18, R21, 0x4, R18 ;  /* 0x0000000415127825 */ /* 0x001fca00078e0212 */
[----:B------:R-:W3:Y:S01]  /*0680*/  LDG.E R23, desc[UR12][R18.64] ;  /* 0x0000000c12177981 */ /* 0x000ee2000c1e1900 */
[----:B-1----:R-:W-:-:S04]  /*0690*/  IMAD.WIDE R16, R21, 0x4, R12 ;  /* 0x0000000415107825 */ /* 0x002fc800078e020c */
[----:B--2---:R-:W-:Y:S01]  /*06a0*/  IMAD.WIDE R14, R21, 0x4, R14 ;  /* 0x00000004150e7825 */ /* 0x004fe200078e020e */
[----:B---3--:R0:W-:Y:S04]  /*06b0*/  STG.E desc[UR12][R16.64], R23 ;  /* 0x0000001710007986 */ /* 0x0081e8000c10190c */
[----:B------:R-:W2:Y:S01]  /*06c0*/  LDG.E R21, desc[UR12][R14.64] ;  /* 0x0000000c0e157981 */ /* 0x000ea2000c1e1900 */
[----:B------:R-:W-:-:S05]  /*06d0*/  IADD3 R25, PT, PT, R8, R20, RZ ;  /* 0x0000001408197210 */ /* 0x000fca0007ffe0ff */
[----:B------:R-:W-:-:S05]  /*06e0*/  IMAD.WIDE R12, R25, 0x4, R12 ;  /* 0x00000004190c7825 */ /* 0x000fca00078e020c */
[----:B--2---:R1:W-:Y:S04]  /*06f0*/  STG.E desc[UR12][R12.64], R21 ;  /* 0x000000150c007986 */ /* 0x0043e8000c10190c */
[----:B------:R-:W2:Y:S04]  /*0700*/  LDG.E R25, desc[UR12][R18.64+0x4] ;  /* 0x0000040c12197981 */ /* 0x000ea8000c1e1900 */
[----:B--2---:R2:W-:Y:S04]  /*0710*/  STG.E desc[UR12][R16.64+0x4], R25 ;  /* 0x0000041910007986 */ /* 0x0045e8000c10190c */
[----:B------:R-:W3:Y:S04]  /*0720*/  LDG.E R27, desc[UR12][R14.64+0x4] ;  /* 0x0000040c0e1b7981 */ /* 0x000ee8000c1e1900 */
[----:B---3--:R2:W-:Y:S04]  /*0730*/  STG.E desc[UR12][R12.64+0x4], R27 ;  /* 0x0000041b0c007986 */ /* 0x0085e8000c10190c */
[----:B------:R-:W3:Y:S04]  /*0740*/  LDG.E R29, desc[UR12][R18.64+0x8] ;  /* 0x0000080c121d7981 */ /* 0x000ee8000c1e1900 */
[----:B---3--:R2:W-:Y:S04]  /*0750*/  STG.E desc[UR12][R16.64+0x8], R29 ;  /* 0x0000081d10007986 */ /* 0x0085e8000c10190c */
[----:B0-----:R-:W3:Y:S04]  /*0760*/  LDG.E R23, desc[UR12][R14.64+0x8] ;  /* 0x0000080c0e177981 */ /* 0x001ee8000c1e1900 */
[----:B---3--:R2:W-:Y:S04]  /*0770*/  STG.E desc[UR12][R12.64+0x8], R23 ;  /* 0x000008170c007986 */ /* 0x0085e8000c10190c */
[----:B------:R-:W3:Y:S04]  /*0780*/  LDG.E R22, desc[UR12][R18.64+0xc] ;  /* 0x00000c0c12167981 */ /* 0x000ee8000c1e1900 */
[----:B---3--:R2:W-:Y:S04]  /*0790*/  STG.E desc[UR12][R16.64+0xc], R22 ;  /* 0x00000c1610007986 */ /* 0x0085e8000c10190c */
[----:B-1----:R-:W3:Y:S01]  /*07a0*/  LDG.E R21, desc[UR12][R14.64+0xc] ;  /* 0x00000c0c0e157981 */ /* 0x002ee2000c1e1900 */
[----:B------:R-:W-:-:S03]  /*07b0*/  IADD3 R20, PT, PT, R20, 0x4, RZ ;  /* 0x0000000414147810 */ /* 0x000fc60007ffe0ff */
[----:B---3--:R2:W-:Y:S04]  /*07c0*/  STG.E desc[UR12][R12.64+0xc], R21 ;  /* 0x00000c150c007986 */ /* 0x0085e8000c10190c */
.L_x_5:
[----:B------:R-:W-:Y:S05]  /*07d0*/  @!P1 BRA `(.L_x_2) ;  /* 0x0000000000909947 */ /* 0x000fea0003800000 */
[----:B----4-:R-:W0:Y:S01]  /*07e0*/  LDC.64 R14, c[0x0][0x388] ;  /* 0x0000e200ff0e7b82 */ /* 0x010e220000000a00 */
[----:B------:R-:W-:Y:S01]  /*07f0*/  ISETP.NE.AND P0, PT, R4, 0x1, PT ;  /* 0x000000010400780c */ /* 0x000fe20003f05270 */
[----:B------:R-:W1:Y:S06]  /*0800*/  LDCU UR5, c[0x0][0x398] ;  /* 0x00007300ff0577ac */ /* 0x000e6c0008000800 */
[----:B--2---:R-:W2:Y:S06]  /*0810*/  LDC.64 R12, c[0x0][0x380] ;  /* 0x0000e000ff0c7b82 */ /* 0x004eac0000000a00 */
[----:B------:R-:W-:-:S02]  /*0820*/  @P0 IMAD.IADD R23, R9, 0x1, R20 ;  /* 0x0000000109170824 */ /* 0x000fc400078e0214 */
[----:B------:R-:W3:Y:S02]  /*0830*/  @P0 LDC.64 R18, c[0x0][0x390] ;  /* 0x0000e400ff120b82 */ /* 0x000ee40000000a00 */
[----:B0-----:R-:W-:-:S05]  /*0840*/  @P0 IMAD.WIDE R14, R23, 0x4, R14 ;  /* 0x00000004170e0825 */ /* 0x001fca00078e020e */
[----:B------:R-:W4:Y:S01]  /*0850*/  @P0 LDG.E R21, desc[UR12][R14.64] ;  /* 0x0000000c0e150981 */ /* 0x000f22000c1e1900 */
[----:B--2---:R-:W-:-:S04]  /*0860*/  @P0 IMAD.WIDE R16, R23, 0x4, R12 ;  /* 0x0000000417100825 */ /* 0x004fc800078e020c */
[----:B---3--:R-:W-:Y:S01]  /*0870*/  @P0 IMAD.WIDE R18, R23, 0x4, R18 ;  /* 0x0000000417120825 */ /* 0x008fe200078e0212 */
[----:B----4-:R0:W-:Y:S04]  /*0880*/  @P0 STG.E desc[UR12][R16.64], R21 ;  /* 0x0000001510000986 */ /* 0x0101e8000c10190c */
[----:B------:R-:W2:Y:S01]  /*0890*/  @P0 LDG.E R23, desc[UR12][R18.64] ;  /* 0x0000000c12170981 */ /* 0x000ea2000c1e1900 */
[----:B------:R-:W-:-:S05]  /*08a0*/  @P0 IADD3 R25, PT, PT, R8, R20, RZ ;  /* 0x0000001408190210 */ /* 0x000fca0007ffe0ff */
[----:B------:R-:W-:-:S05]  /*08b0*/  @P0 IMAD.WIDE R12, R25, 0x4, R12 ;  /* 0x00000004190c0825 */ /* 0x000fca00078e020c */
[----:B--2---:R0:W-:Y:S04]  /*08c0*/  @P0 STG.E desc[UR12][R12.64], R23 ;  /* 0x000000170c000986 */ /* 0x0041e8000c10190c */
[----:B------:R-:W2:Y:S04]  /*08d0*/  @P0 LDG.E R25, desc[UR12][R14.64+0x4] ;  /* 0x0000040c0e190981 */ /* 0x000ea8000c1e1900 */
[----:B--2---:R0:W-:Y:S04]  /*08e0*/  @P0 STG.E desc[UR12][R16.64+0x4], R25 ;  /* 0x0000041910000986 */ /* 0x0041e8000c10190c */
[----:B------:R-:W2:Y:S01]  /*08f0*/  @P0 LDG.E R27, desc[UR12][R18.64+0x4] ;  /* 0x0000040c121b0981 */ /* 0x000ea2000c1e1900 */
[----:B-1----:R-:W-:Y:S01]  /*0900*/  ULOP3.LUT UR5, UR5, 0x1, URZ, 0xc0, !UPT ;  /* 0x0000000105057892 */ /* 0x002fe2000f8ec0ff */
[----:B------:R-:W-:-:S03]  /*0910*/  @P0 IADD3 R20, PT, PT, R20, 0x2, RZ ;  /* 0x0000000214140810 */ /* 0x000fc60007ffe0ff */
[----:B------:R-:W-:Y:S01]  /*0920*/  UISETP.NE.U32.AND UP0, UPT, UR5, 0x1, UPT ;  /* 0x000000010500788c */ /* 0x000fe2000bf05070 */
[----:B--2---:R0:W-:Y:S08]  /*0930*/  @P0 STG.E desc[UR12][R12.64+0x4], R27 ;  /* 0x0000041b0c000986 */ /* 0x0041f0000c10190c */
[----:B------:R-:W-:Y:S05]  /*0940*/  BRA.U UP0, `(.L_x_2) ;  /* 0x0000000100347547 */ /* 0x000fea000b800000 */
[----:B------:R-:W1:Y:S01]  /*0950*/  LDC.64 R18, c[0x0][0x388] ;  /* 0x0000e200ff127b82 */ /* 0x000e620000000a00 */
[----:B------:R-:W-:-:S07]  /*0960*/  IMAD.IADD R9, R9, 0x1, R20 ;  /* 0x0000000109097824 */ /* 0x000fce00078e0214 */
[----:B0-----:R-:W0:Y:S08]  /*0970*/  LDC.64 R12, c[0x0][0x380] ;  /* 0x0000e000ff0c7b82 */ /* 0x001e300000000a00 */
[----:B------:R-:W2:Y:S01]  /*0980*/  LDC.64 R16, c[0x0][0x390] ;  /* 0x0000e400ff107b82 */ /* 0x000ea20000000a00 */
[----:B-1----:R-:W-:-:S06]  /*0990*/  IMAD.WIDE R18, R9, 0x4, R18 ;  /* 0x0000000409127825 */ /* 0x002fcc00078e0212 */
[----:B------:R-:W3:Y:S01]  /*09a0*/  LDG.E R19, desc[UR12][R18.64] ;  /* 0x0000000c12137981 */ /* 0x000ee2000c1e1900 */
[----:B0-----:R-:W-:-:S04]  /*09b0*/  IMAD.WIDE R14, R9, 0x4, R12 ;  /* 0x00000004090e7825 */ /* 0x001fc800078e020c */
[----:B--2---:R-:W-:Y:S01]  /*09c0*/  IMAD.WIDE R16, R9, 0x4, R16 ;  /* 0x0000000409107825 */ /* 0x004fe200078e0210 */
[----:B---3--:R1:W-:Y:S05]  /*09d0*/  STG.E desc[UR12][R14.64], R19 ;  /* 0x000000130e007986 */ /* 0x0083ea000c10190c */
[----:B------:R-:W2:Y:S01]  /*09e0*/  LDG.E R17, desc[UR12][R16.64] ;  /* 0x0000000c10117981 */ /* 0x000ea2000c1e1900 */
[----:B------:R-:W-:-:S05]  /*09f0*/  IADD3 R9, PT, PT, R8, R20, RZ ;  /* 0x0000001408097210 */ /* 0x000fca0007ffe0ff */
[----:B------:R-:W-:-:S05]  /*0a00*/  IMAD.WIDE R12, R9, 0x4, R12 ;  /* 0x00000004090c7825 */ /* 0x000fca00078e020c */
[----:B--2---:R1:W-:Y:S02]  /*0a10*/  STG.E desc[UR12][R12.64], R17 ;  /* 0x000000110c007986 */ /* 0x0043e4000c10190c */
.L_x_2:
[----:B------:R-:W-:Y:S05]  /*0a20*/  BSYNC.RECONVERGENT B0 ;  /* 0x0000000000007941 */ /* 0x000fea0003800200 */
.L_x_1:
[C---:B------:R-:W-:Y:S02]  /*0a30*/  ISETP.NE.AND P0, PT, R7.reuse, R6, PT ;  /* 0x000000060700720c */ /* 0x040fe40003f05270 */
[----:B------:R-:W-:-:S11]  /*0a40*/  IADD3 R7, PT, PT, R7, 0x1, RZ ;  /* 0x0000000107077810 */ /* 0x000fd60007ffe0ff */
[----:B------:R-:W-:Y:S05]  /*0a50*/  @P0 BRA `(.L_x_6) ;  /* 0xfffffff400e40947 */ /* 0x000fea000383ffff */
[----:B------:R-:W-:Y:S05]  /*0a60*/  BRA.U UP1, `(.L_x_7) ;  /* 0xfffffff501c87547 */ /* 0x000fea000b83ffff */
[----:B------:R-:W-:Y:S05]  /*0a70*/  EXIT ;  /* 0x000000000000794d */ /* 0x000fea0003800000 */
.L_x_8:
        /* <DEDUP_REMOVED lines=16> */
.L_x_65:


//--------------------- .text.kernel_ghost_copy   --------------------------
	.section	.text.kernel_ghost_copy,"ax",@progbits
	.align	128
        .global         kernel_ghost_copy
        .type           kernel_ghost_copy,@function
        .size           kernel_ghost_copy,(.L_x_66 - kernel_ghost_copy)
        .other          kernel_ghost_copy,@"STO_CUDA_ENTRY STV_DEFAULT"
kernel_ghost_copy:
.text.kernel_ghost_copy:
        /* <DEDUP_REMOVED lines=11> */
[----:B------:R-:W3:Y:S03]  /*00b0*/  LDCU.64 UR12, c[0x0][0x358] ;  /* 0x00006b00ff0c77ac */ /* 0x000ee60008000a00 */
[----:B------:R-:W-:Y:S01]  /*00c0*/  SHF.R.S32.HI R5, RZ, 0x8, R2 ;  /* 0x00000008ff057819 */ /* 0x000fe20000011402 */
[----:B0-----:R-:W-:-:S02]  /*00d0*/  UIADD3 UR4, UP0, UPT, UR4, 0x10, URZ ;  /* 0x0000001004047890 */ /* 0x001fc4000ff1e0ff */
[----:B------:R-:W-:Y:S02]  /*00e0*/  UIADD3 UR8, UP1, UPT, UR6, 0x10, URZ ;  /* 0x0000001006087890 */ /* 0x000fe4000ff3e0ff */
[----:B------:R-:W-:Y:S02]  /*00f0*/  UIADD3.X UR5, UPT, UPT, URZ, UR5, URZ, UP0, !UPT ;  /* 0x00000005ff057290 */ /* 0x000fe400087fe4ff */
[----:B--2---:R-:W-:Y:S01]  /*0100*/  UIADD3 UR6, UP2, UPT, UR10, 0x10, URZ ;  /* 0x000000100a067890 */ /* 0x004fe2000ff5e0ff */
[----:B------:R-:W-:Y:S01]  /*0110*/  MOV R2, UR4 ;  /* 0x0000000400027c02 */ /* 0x000fe20008000f00 */
[----:B------:R-:W-:Y:S02]  /*0120*/  UIADD3.X UR9, UPT, UPT, URZ, UR7, URZ, UP1, !UPT ;  /* 0x00000007ff097290 */ /* 0x000fe40008ffe4ff */
[----:B------:R-:W-:Y:S01]  /*0130*/  IMAD.U32 R3, RZ, RZ, UR5 ;  /* 0x00000005ff037e24 */ /* 0x000fe2000f8e00ff */
[----:B------:R-:W-:Y:S01]  /*0140*/  UIADD3.X UR7, UPT, UPT, URZ, UR11, URZ, UP2, !UPT ;  /* 0x0000000bff077290 */ /* 0x000fe200097fe4ff */
[----:B---3--:R-:W-:-:S11]  /*0150*/  UMOV UR4, URZ ;  /* 0x000000ff00047c82 */ /* 0x008fd60008000000 */
.L_x_15:
[----:B0-----:R-:W0:Y:S01]  /*0160*/  LDCU UR5, c[0x0][0x3a0] ;  /* 0x00007400ff0577ac */ /* 0x001e220008000800 */
[----:B------:R-:W-:Y:S01]  /*0170*/  HFMA2 R6, -RZ, RZ, 0, 0 ;  /* 0x00000000ff067431 */ /* 0x000fe200000001ff */
[----:B0--34-:R-:W-:-:S12]  /*0180*/  UIADD3 UR10, UPT, UPT, UR4, -0x6, UR5 ;  /* 0xfffffffa040a7890 */ /* 0x019fd8000fffe005 */
.L_x_14:
[----:B0-----:R-:W0:Y:S01]  /*0190*/  LDC R10, c[0x0][0x39c] ;  /* 0x0000e700ff0a7b82 */ /* 0x001e220000000800 */
[----:B-1----:R-:W-:Y:S01]  /*01a0*/  IMAD R7, R6, 0x100, R0 ;  /* 0x0000010006077824 */ /* 0x002fe200078e0200 */
[----:B------:R-:W-:Y:S04]  /*01b0*/  BSSY.RECONVERGENT B0, `(.L_x_9) ;  /* 0x0000088000007945 */ /* 0x000fe80003800200 */
[----:B0-----:R-:W-:-:S13]  /*01c0*/  ISETP.GE.AND P0, PT, R7, R10, PT ;  /* 0x0000000a0700720c */ /* 0x001fda0003f06270 */
[----:B---34-:R-:W-:Y:S05]  /*01d0*/  @P0 BRA `(.L_x_10) ;  /* 0x0000000800140947 */ /* 0x018fea0003800000 */
[----:B------:R-:W0:Y:S01]  /*01e0*/  LDCU UR5, c[0x0][0x398] ;  /* 0x00007300ff0577ac */ /* 0x000e220008000800 */
[C-C-:B------:R-:W-:Y:S01]  /*01f0*/  IMAD R8, R10.reuse, UR4, R7.reuse ;  /* 0x000000040a087c24 */ /* 0x140fe2000f8e0207 */
[----:B------:R-:W-:Y:S01]  /*0200*/  MOV R14, RZ ;  /* 0x000000ff000e7202 */ /* 0x000fe20000000f00 */
[C---:B------:R-:W-:Y:S02]  /*0210*/  IMAD R7, R10.reuse, UR10, R7 ;  /* 0x0000000a0a077c24 */ /* 0x040fe4000f8e0207 */
[----:B------:R-:W-:Y:S01]  /*0220*/  IMAD R9, R10, 0x3, R8 ;  /* 0x000000030a097824 */ /* 0x000fe200078e0208 */
[----:B0-----:R-:W-:Y:S02]  /*0230*/  UISETP.GE.U32.AND UP0, UPT, UR5, 0x8, UPT ;  /* 0x000000080500788c */ /* 0x001fe4000bf06070 */
[----:B------:R-:W-:Y:S02]  /*0240*/  IMAD R8, R8, UR5, RZ ;  /* 0x0000000508087c24 */ /* 0x000fe4000f8e02ff */
[----:B------:R-:W-:-:S02]  /*0250*/  IMAD R7, R7, UR5, RZ ;  /* 0x0000000507077c24 */ /* 0x000fc4000f8e02ff */
[----:B------:R-:W-:-:S03]  /*0260*/  IMAD R9, R9, UR5, RZ ;  /* 0x0000000509097c24 */ /* 0x000fc6000f8e02ff */
[----:B------:R-:W-:Y:S05]  /*0270*/  BRA.U !UP0, `(.L_x_11) ;  /* 0x0000000108d07547 */ /* 0x000fea000b800000 */
[----:B------:R-:W-:Y:S01]  /*0280*/  ULOP3.LUT UR5, UR5, 0x7ffffff8, URZ, 0xc0, !UPT ;  /* 0x7ffffff805057892 */ /* 0x000fe2000f8ec0ff */
[----:B------:R-:W-:Y:S01]  /*0290*/  IMAD.MOV.U32 R21, RZ, RZ, R7 ;  /* 0x000000ffff157224 */ /* 0x000fe200078e0007 */
[----:B------:R-:W-:Y:S02]  /*02a0*/  MOV R19, R8 ;  /* 0x0000000800137202 */ /* 0x000fe40000000f00 */
[----:B------:R-:W-:Y:S01]  /*02b0*/  MOV R23, R9 ;  /* 0x0000000900177202 */ /* 0x000fe20000000f00 */
[----:B------:R-:W-:-:S12]  /*02c0*/  UIADD3 UR11, UPT, UPT, -UR5, URZ, URZ ;  /* 0x000000ff050b7290 */ /* 0x000fd8000fffe1ff */
.L_x_12:
[----:B------:R-:W-:-:S05]  /*02d0*/  IMAD.WIDE R10, R23, 0x4, R2 ;  /* 0x00000004170a7825 */ /* 0x000fca00078e0202 */
[----:B----4-:R-:W2:Y:S01]  /*02e0*/  LDG.E R25, desc[UR12][R10.64+-0x10] ;  /* 0xfffff00c0a197981 */ /* 0x010ea2000c1e1900 */
[----:B------:R-:W-:Y:S01]  /*02f0*/  MOV R13, UR9 ;  /* 0x00000009000d7c02 */ /* 0x000fe20008000f00 */
[----:B------:R-:W-:Y:S02]  /*0300*/  IMAD.U32 R12, RZ, RZ, UR8 ;  /* 0x00000008ff0c7e24 */ /* 0x000fe4000f8e00ff */
[----:B------:R-:W-:-:S04]  /*0310*/  IMAD.WIDE R14, R21, 0x4, R2 ;  /* 0x00000004150e7825 */ /* 0x000fc800078e0202 */
[----:B------:R-:W-:Y:S01]  /*0320*/  IMAD.WIDE R12, R19, 0x4, R12 ;  /* 0x00000004130c7825 */ /* 0x000fe200078e020c */
[----:B------:R-:W-:-:S04]  /*0330*/  MOV R16, UR6 ;  /* 0x0000000600107c02 */ /* 0x000fc80008000f00 */
[----:B--2---:R0:W-:Y:S04]  /*0340*/  STG.E desc[UR12][R12.64+-0x10], R25 ;  /* 0xfffff0190c007986 */ /* 0x0041e8000c10190c */
[----:B------:R-:W2:Y:S01]  /*0350*/  LDG.E R27, desc[UR12][R14.64+-0x10] ;  /* 0xfffff00c0e1b7981 */ /* 0x000ea2000c1e1900 */
[----:B------:R-:W-:Y:S02]  /*0360*/  IMAD.U32 R17, RZ, RZ, UR7 ;  /* 0x00000007ff117e24 */ /* 0x000fe4000f8e00ff */
        /* <DEDUP_REMOVED lines=8> */
[----:B0-----:R-:W5:Y:S04]  /*03f0*/  LDG.E R25, desc[UR12][R14.64+-0x8] ;  /* 0xfffff80c0e197981 */ /* 0x001f68000c1e1900 */
[----:B-----5:R0:W-:Y:S04]  /*0400*/  STG.E desc[UR12][R16.64+-0x8], R25 ;  /* 0xfffff81910007986 */ /* 0x0201e8000c10190c */
[----:B------:R-:W5:Y:S04]  /*0410*/  LDG.E R22, desc[UR12][R10.64+-0x4] ;  /* 0xfffffc0c0a167981 */ /* 0x000f68000c1e1900 */
[----:B-----5:R5:W-:Y:S04]  /*0420*/  STG.E desc[UR12][R12.64+-0x4], R22 ;  /* 0xfffffc160c007986 */ /* 0x020be8000c10190c */
        /* <DEDUP_REMOVED lines=8> */
[----:B0-----:R-:W5:Y:S04]  /*04b0*/  LDG.E R25, desc[UR12][R14.64+0x4] ;  /* 0x0000040c0e197981 */ /* 0x001f68000c1e1900 */
[----:B-----5:R4:W-:Y:S04]  /*04c0*/  STG.E desc[UR12][R16.64+0x4], R25 ;  /* 0x0000041910007986 */ /* 0x0209e8000c10190c */
[----:B------:R-:W5:Y:S04]  /*04d0*/  LDG.E R22, desc[UR12][R10.64+0x8] ;  /* 0x0000080c0a167981 */ /* 0x000f68000c1e1900 */
[----:B-----5:R4:W-:Y:S04]  /*04e0*/  STG.E desc[UR12][R12.64+0x8], R22 ;  /* 0x000008160c007986 */ /* 0x0209e8000c10190c */
[----:B-1----:R-:W5:Y:S04]  /*04f0*/  LDG.E R27, desc[UR12][R14.64+0x8] ;  /* 0x0000080c0e1b7981 */ /* 0x002f68000c1e1900 */
[----:B-----5:R4:W-:Y:S04]  /*0500*/  STG.E desc[UR12][R16.64+0x8], R27 ;  /* 0x0000081b10007986 */ /* 0x0209e8000c10190c */
[----:B--2---:R-:W2:Y:S04]  /*0510*/  LDG.E R29, desc[UR12][R10.64+0xc] ;  /* 0x00000c0c0a1d7981 */ /* 0x004ea8000c1e1900 */
[----:B--2---:R4:W-:Y:S04]  /*0520*/  STG.E desc[UR12][R12.64+0xc], R29 ;  /* 0x00000c1d0c007986 */ /* 0x0049e8000c10190c */
[----:B---3--:R-:W2:Y:S01]  /*0530*/  LDG.E R18, desc[UR12][R14.64+0xc] ;  /* 0x00000c0c0e127981 */ /* 0x008ea2000c1e1900 */
[----:B------:R-:W-:Y:S01]  /*0540*/  UIADD3 UR11, UPT, UPT, UR11, 0x8, URZ ;  /* 0x000000080b0b7890 */ /* 0x000fe2000fffe0ff */
[----:B------:R-:W-:Y:S01]  /*0550*/  IADD3 R23, PT, PT, R23, 0x8, RZ ;  /* 0x0000000817177810 */ /* 0x000fe20007ffe0ff */
[----:B------:R-:W-:Y:S01]  /*0560*/  VIADD R19, R19, 0x8 ;  /* 0x0000000813137836 */ /* 0x000fe20000000000 */
[----:B------:R-:W-:Y:S01]  /*0570*/  IADD3 R21, PT, PT, R21, 0x8, RZ ;  /* 0x0000000815157810 */ /* 0x000fe20007ffe0ff */
[----:B------:R-:W-:Y:S01]  /*0580*/  UISETP.NE.AND UP0, UPT, UR11, URZ, UPT ;  /* 0x000000ff0b00728c */ /* 0x000fe2000bf05270 */
[----:B--2---:R4:W-:Y:S08]  /*0590*/  STG.E desc[UR12][R16.64+0xc], R18 ;  /* 0x00000c1210007986 */ /* 0x0049f0000c10190c */
[----:B------:R-:W-:Y:S05]  /*05a0*/  BRA.U UP0, `(.L_x_12) ;  /* 0xfffffffd00487547 */ /* 0x000fea000b83ffff */
[----:B------:R-:W-:-:S07]  /*05b0*/  MOV R14, UR5 ;  /* 0x00000005000e7c02 */ /* 0x000fce0008000f00 */
.L_x_11:
[----:B------:R-:W-:-:S13]  /*05c0*/  ISETP.NE.AND P0, PT, R4, RZ, PT ;  /* 0x000000ff0400720c */ /* 0x000fda0003f05270 */
[----:B------:R-:W-:Y:S05]  /*05d0*/  @!P0 BRA `(.L_x_10) ;  /* 0x0000000400148947 */ /* 0x000fea0003800000 */
[----:B----4-:R-:W0:Y:S01]  /*05e0*/  LDC R12, c[0x0][0x398] ;  /* 0x0000e600ff0c7b82 */ /* 0x010e220000000800 */
[----:B------:R-:W-:-:S04]  /*05f0*/  IADD3 R10, PT, PT, R4, -0x1, RZ ;  /* 0xffffffff040a7810 */ /* 0x000fc80007ffe0ff */
[----:B------:R-:W-:-:S13]  /*0600*/  ISETP.GE.U32.AND P0, PT, R10, 0x3, PT ;  /* 0x000000030a00780c */ /* 0x000fda0003f06070 */
[----:B------:R-:W-:Y:S05]  /*0610*/  @!P0 BRA `(.L_x_13) ;  /* 0x00000000006c8947 */ /* 0x000fea0003800000 */
[----:B------:R-:W1:Y:S01]  /*0620*/  LDC.64 R18, c[0x0][0x380] ;  /* 0x0000e000ff127b82 */ /* 0x000e620000000a00 */
[----:B------:R-:W-:-:S07]  /*0630*/  IMAD.IADD R11, R9, 0x1, R14 ;  /* 0x00000001090b7824 */ /* 0x000fce00078e020e */
[----:B------:R-:W2:Y:S01]  /*0640*/  LDC.64 R16, c[0x0][0x388] ;  /* 0x0000e200ff107b82 */ /* 0x000ea20000000a00 */
[----:B-1----:R-:W-:-:S05]  /*0650*/  IMAD.WIDE R10, R11, 0x4, R18 ;  /* 0x000000040b0a7825 */ /* 0x002fca00078e0212 */
[----:B------:R-:W3:Y:S01]  /*0660*/  LDG.E R13, desc[UR12][R10.64] ;  /* 0x0000000c0a0d7981 */ /* 0x000ee2000c1e1900 */
[-C--:B------:R-:W-:Y:S02]  /*0670*/  IADD3 R15, PT, PT, R8, R14.reuse, RZ ;  /* 0x0000000e080f7210 */ /* 0x080fe40007ffe0ff */
[----:B------:R-:W-:-:S03]  /*0680*/  IADD3 R21, PT, PT, R7, R14, RZ ;  /* 0x0000000e07157210 */ /* 0x000fc60007ffe0ff */
[----:B--2---:R-:W-:-:S04]  /*0690*/  IMAD.WIDE R16, R15, 0x4, R16 ;  /* 0x000000040f107825 */ /* 0x004fc800078e0210 */
[----:B------:R-:W-:Y:S02]  /*06a0*/  IMAD.WIDE R18, R21, 0x4, R18 ;  /* 0x0000000415127825 */ /* 0x000fe400078e0212 */
[----:B------:R-:W1:Y:S01]  /*06b0*/  LDC.64 R20, c[0x0][0x390] ;  /* 0x0000e400ff147b82 */ /* 0x000e620000000a00 */
[----:B---3--:R2:W-:Y:S04]  /*06c0*/  STG.E desc[UR12][R16.64], R13 ;  /* 0x0000000d10007986 */ /* 0x0085e8000c10190c */
[----:B------:R-:W3:Y:S01]  /*06d0*/  LDG.E R23, desc[UR12][R18.64] ;  /* 0x0000000c12177981 */ /* 0x000ee2000c1e1900 */
[----:B-1----:R-:W-:-:S05]  /*06e0*/  IMAD.WIDE R20, R15, 0x4, R20 ;  /* 0x000000040f147825 */ /* 0x002fca00078e0214 */
[----:B---3--:R1:W-:Y:S04]  /*06f0*/  STG.E desc[UR12][R20.64], R23 ;  /* 0x0000001714007986 */ /* 0x0083e8000c10190c */
[----:B------:R-:W3:Y:S04]  /*0700*/  LDG.E R15, desc[UR12][R10.64+0x4] ;  /* 0x0000040c0a0f7981 */ /* 0x000ee8000c1e1900 */
[----:B---3--:R3:W-:Y:S04]  /*0710*/  STG.E desc[UR12][R16.64+0x4], R15 ;  /* 0x0000040f10007986 */ /* 0x0087e8000c10190c */
[----:B------:R-:W4:Y:S04]  /*0720*/  LDG.E R25, desc[UR12][R18.64+0x4] ;  /* 0x0000040c12197981 */ /* 0x000f28000c1e1900 */
[----:B----4-:R3:W-:Y:S04]  /*0730*/  STG.E desc[UR12][R20.64+0x4], R25 ;  /* 0x0000041914007986 */ /* 0x0107e8000c10190c */
[----:B------:R-:W4:Y:S04]  /*0740*/  LDG.E R27, desc[UR12][R10.64+0x8] ;  /* 0x0000080c0a1b7981 */ /* 0x000f28000c1e1900 */
[----:B----4-:R3:W-:Y:S04]  /*0750*/  STG.E desc[UR12][R16.64+0x8], R27 ;  /* 0x0000081b10007986 */ /* 0x0107e8000c10190c */
[----:B--2---:R-:W2:Y:S04]  /*0760*/  LDG.E R13, desc[UR12][R18.64+0x8] ;  /* 0x0000080c120d7981 */ /* 0x004ea8000c1e1900 */
[----:B--2---:R3:W-:Y:S04]  /*0770*/  STG.E desc[UR12][R20.64+0x8], R13 ;  /* 0x0000080d14007986 */ /* 0x0047e8000c10190c */
[----:B------:R-:W2:Y:S04]  /*0780*/  LDG.E R29, desc[UR12][R10.64+0xc] ;  /* 0x00000c0c0a1d7981 */ /* 0x000ea8000c1e1900 */
[----:B--2---:R3:W-:Y:S04]  /*0790*/  STG.E desc[UR12][R16.64+0xc], R29 ;  /* 0x00000c1d10007986 */ /* 0x0047e8000c10190c */
[----:B-1----:R-:W2:Y:S01]  /*07a0*/  LDG.E R23, desc[UR12][R18.64+0xc] ;  /* 0x00000c0c12177981 */ /* 0x002ea2000c1e1900 */
[----:B------:R-:W-:-:S03]  /*07b0*/  VIADD R14, R14, 0x4 ;  /* 0x000000040e0e7836 */ /* 0x000fc60000000000 */
[----:B--2---:R3:W-:Y:S04]  /*07c0*/  STG.E desc[UR12][R20.64+0xc], R23 ;  /* 0x00000c1714007986 */ /* 0x0047e8000c10190c */
.L_x_13:
[----:B0-----:R-:W-:-:S13]  /*07d0*/  LOP3.LUT P0, R10, R12, 0x3, RZ, 0xc0, !PT ;  /* 0x000000030c0a7812 */ /* 0x001fda000780c0ff */
[----:B------:R-:W-:Y:S05]  /*07e0*/  @!P0 BRA `(.L_x_10) ;  /* 0x0000000000908947 */ /* 0x000fea0003800000 */
[----:B---3--:R-:W0:Y:S01]  /*07f0*/  LDC.64 R20, c[0x0][0x380] ;  /* 0x0000e000ff147b82 */ /* 0x008e220000000a00 */
[----:B------:R-:W-:-:S07]  /*0800*/  ISETP.NE.AND P0, PT, R10, 0x1, PT ;  /* 0x000000010a00780c */ /* 0x000fce0003f05270 */
[----:B------:R-:W1:Y:S06]  /*0810*/  LDC.64 R18, c[0x0][0x388] ;  /* 0x0000e200ff127b82 */ /* 0x000e6c0000000a00 */
[----:B------:R-:W-:-:S05]  /*0820*/  @P0 IADD3 R17, PT, PT, R9, R14, RZ ;  /* 0x0000000e09110210 */ /* 0x000fca0007ffe0ff */
[----:B0-----:R-:W-:-:S05]  /*0830*/  @P0 IMAD.WIDE R16, R17, 0x4, R20 ;  /* 0x0000000411100825 */ /* 0x001fca00078e0214 */
[----:B------:R-:W2:Y:S01]  /*0840*/  @P0 LDG.E R13, desc[UR12][R16.64] ;  /* 0x0000000c100d0981 */ /* 0x000ea2000c1e1900 */
[----:B------:R-:W-:Y:S01]  /*0850*/  @P0 IADD3 R23, PT, PT, R8, R14, RZ ;  /* 0x0000000e08170210 */ /* 0x000fe20007ffe0ff */
[----:B------:R-:W-:-:S04]  /*0860*/  @P0 IMAD.IADD R11, R7, 0x1, R14 ;  /* 0x00000001070b0824 */ /* 0x000fc800078e020e */
[----:B-1----:R-:W-:-:S04]  /*0870*/  @P0 IMAD.WIDE R18, R23, 0x4, R18 ;  /* 0x0000000417120825 */ /* 0x002fc800078e0212 */
[----:B------:R-:W-:Y:S02]  /*0880*/  @P0 IMAD.WIDE R20, R11, 0x4, R20 ;  /* 0x000000040b140825 */ /* 0x000fe400078e0214 */
[----:B------:R-:W0:Y:S01]  /*0890*/  @P0 LDC.64 R10, c[0x0][0x390] ;  /* 0x0000e400ff0a0b82 */ /* 0x000e220000000a00 */
[----:B--2---:R1:W-:Y:S04]  /*08a0*/  @P0 STG.E desc[UR12][R18.64], R13 ;  /* 0x0000000d12000986 */ /* 0x0043e8000c10190c */
[----:B------:R-:W2:Y:S01]  /*08b0*/  @P0 LDG.E R15, desc[UR12][R20.64] ;  /* 0x0000000c140f0981 */ /* 0x000ea2000c1e1900 */
[----:B0-----:R-:W-:Y:S02]  /*08c0*/  @P0 IMAD.WIDE R10, R23, 0x4, R10 ;  /* 0x00000004170a0825 */ /* 0x001fe400078e020a */
[----:B------:R-:W0:Y:S03]  /*08d0*/  LDC.64 R22, c[0x0][0x380] ;  /* 0x0000e000ff167b82 */ /* 0x000e260000000a00 */
[----:B--2---:R-:W-:Y:S04]  /*08e0*/  @P0 STG.E desc[UR12][R10.64], R15 ;  /* 0x0000000f0a000986 */ /* 0x004fe8000c10190c */
[----:B------:R2:W3:Y:S01]  /*08f0*/  @P0 LDG.E R25, desc[UR12][R16.64+0x4] ;  /* 0x0000040c10190981 */ /* 0x0004e2000c1e1900 */
[----:B------:R-:W-:-:S04]  /*0900*/  LOP3.LUT R12, R12, 0x1, RZ, 0xc0, !PT ;  /* 0x000000010c0c7812 */ /* 0x000fc800078ec0ff */
[----:B------:R-:W-:Y:S02]  /*0910*/  ISETP.NE.U32.AND P1, PT, R12, 0x1, PT ;  /* 0x000000010c00780c */ /* 0x000fe40003f25070 */
[----:B------:R-:W-:Y:S01]  /*0920*/  @P0 IADD3 R14, PT, PT, R14, 0x2, RZ ;  /* 0x000000020e0e0810 */ /* 0x000fe20007ffe0ff */
[----:B--2---:R-:W2:Y:S01]  /*0930*/  LDC.64 R16, c[0x0][0x388] ;  /* 0x0000e200ff107b82 */ /* 0x004ea20000000a00 */
[----:B---3--:R3:W-:Y:S04]  /*0940*/  @P0 STG.E desc[UR12][R18.64+0x4], R25 ;  /* 0x0000041912000986 */ /* 0x0087e8000c10190c */
[----:B------:R-:W4:Y:S05]  /*0950*/  @P0 LDG.E R27, desc[UR12][R20.64+0x4] ;  /* 0x0000040c141b0981 */ /* 0x000f2a000c1e1900 */
[----:B-1----:R-:W-:-:S05]  /*0960*/  @!P1 IADD3 R13, PT, PT, R9, R14, RZ ;  /* 0x0000000e090d9210 */ /* 0x002fca0007ffe0ff */
[----:B0-----:R-:W-:Y:S01]  /*0970*/  @!P1 IMAD.WIDE R12, R13, 0x4, R22 ;  /* 0x000000040d0c9825 */ /* 0x001fe200078e0216 */
[----:B------:R-:W-:Y:S01]  /*0980*/  @!P1 IADD3 R7, PT, PT, R7, R14, RZ ;  /* 0x0000000e07079210 */ /* 0x000fe20007ffe0ff */
[----:B----4-:R0:W-:Y:S04]  /*0990*/  @P0 STG.E desc[UR12][R10.64+0x4], R27 ;  /* 0x0000041b0a000986 */ /* 0x0101e8000c10190c */
[----:B------:R-:W4:Y:S01]  /*09a0*/  @!P1 LDG.E R13, desc[UR12][R12.64] ;  /* 0x0000000c0c0d9981 */ /* 0x000f22000c1e1900 */
[----:B---3--:R-:W-:Y:S02]  /*09b0*/  @!P1 IMAD.IADD R19, R8, 0x1, R14 ;  /* 0x0000000108139824 */ /* 0x008fe400078e020e */
[----:B------:R-:W-:Y:S01]  /*09c0*/  @!P1 IMAD.WIDE R22, R7, 0x4, R22 ;  /* 0x0000000407169825 */ /* 0x000fe200078e0216 */
[----:B------:R-:W1:Y:S03]  /*09d0*/  @!P1 LDC.64 R14, c[0x0][0x390] ;  /* 0x0000e400ff0e9b82 */ /* 0x000e660000000a00 */
[----:B--2---:R-:W-:-:S05]  /*09e0*/  @!P1 IMAD.WIDE R8, R19, 0x4, R16 ;  /* 0x0000000413089825 */ /* 0x004fca00078e0210 */
[----:B----4-:R0:W-:Y:S04]  /*09f0*/  @!P1 STG.E desc[UR12][R8.64], R13 ;  /* 0x0000000d08009986 */ /* 0x0101e8000c10190c */
[----:B------:R-:W2:Y:S01]  /*0a00*/  @!P1 LDG.E R23, desc[UR12][R22.64] ;  /* 0x0000000c16179981 */ /* 0x000ea2000c1e1900 */
[----:B-1----:R-:W-:-:S05]  /*0a10*/  @!P1 IMAD.WIDE R14, R19, 0x4, R14 ;  /* 0x00000004130e9825 */ /* 0x002fca00078e020e */
[----:B--2---:R0:W-:Y:S02]  /*0a20*/  @!P1 STG.E desc[UR12][R14.64], R23 ;  /* 0x000000170e009986 */ /* 0x0041e4000c10190c */
.L_x_10:
[----:B------:R-:W-:Y:S05]  /*0a30*/  BSYNC.RECONVERGENT B0 ;  /* 0x0000000000007941 */ /* 0x000fea0003800200 */
.L_x_9:
[C---:B------:R-:W-:Y:S02]  /*0a40*/  ISETP.NE.AND P0, PT, R6.reuse, R5, PT ;  /* 0x000000050600720c */ /* 0x040fe40003f05270 */
[----:B------:R-:W-:-:S11]  /*0a50*/  IADD3 R6, PT, PT, R6, 0x1, RZ ;  /* 0x0000000106067810 */ /* 0x000fd60007ffe0ff */
[----:B------:R-:W-:Y:S05]  /*0a60*/  @P0 BRA `(.L_x_14) ;  /* 0xfffffff400c80947 */ /* 0x000fea000383ffff */
[----:B------:R-:W-:-:S04]  /*0a70*/  UIADD3 UR4, UPT, UPT, UR4, 0x1, URZ ;  /* 0x0000000104047890 */ /* 0x000fc8000fffe0ff */
[----:B------:R-:W-:-:S09]  /*0a80*/  UISETP.NE.AND UP0, UPT, UR4, 0x3, UPT ;  /* 0x000000030400788c */ /* 0x000fd2000bf05270 */
[----:B------:R-:W-:Y:S05]  /*0a90*/  BRA.U UP0, `(.L_x_15) ;  /* 0xfffffff500b07547 */ /* 0x000fea000b83ffff */
[----:B------:R-:W-:Y:S05]  /*0aa0*/  EXIT ;  /* 0x000000000000794d */ /* 0x000fea0003800000 */
.L_x_16:
        /* <DEDUP_REMOVED lines=13> */
.L_x_66:


//--------------------- .text.kernel_pbc_noz      --------------------------
	.section	.text.kernel_pbc_noz,"ax",@progbits
	.align	128
        .global         kernel_pbc_noz
        .type           kernel_pbc_noz,@function
        .size           kernel_pbc_noz,(.L_x_63 - kernel_pbc_noz)
        .other          kernel_pbc_noz,@"STO_CUDA_ENTRY STV_DEFAULT"
kernel_pbc_noz:
.text.kernel_pbc_noz:
[----:B------:R-:W-:Y:S01]  /*0000*/  LDC R1, c[0x0][0x37c] ;  /* 0x0000df00ff017b82 */ /* 0x000fe20000000800 */
[----:B------:R-:W0:Y:S01]  /*0010*/  LDCU UR6, c[0x0][0x388] ;  /* 0x00007100ff0677ac */ /* 0x000e220008000800 */
[----:B------:R-:W1:Y:S01]  /*0020*/  S2R R21, SR_TID.X ;  /* 0x0000000000157919 */ /* 0x000e620000002100 */
[----:B------:R-:W2:Y:S01]  /*0030*/  LDCU UR5, c[0x0][0x390] ;  /* 0x00007200ff0577ac */ /* 0x000ea20008000800 */
[----:B------:R-:W3:Y:S01]  /*0040*/  S2R R20, SR_TID.Y ;  /* 0x0000000000147919 */ /* 0x000ee20000002200 */
[----:B------:R-:W4:Y:S01]  /*0050*/  LDCU.64 UR8, c[0x0][0x358] ;  /* 0x00006b00ff0877ac */ /* 0x000f220008000a00 */
[----:B0-----:R-:W-:Y:S01]  /*0060*/  IMAD.U32 R12, RZ, RZ, UR6 ;  /* 0x00000006ff0c7e24 */ /* 0x001fe2000f8e00ff */
[----:B--2---:R-:W-:-:S04]  /*0070*/  USHF.R.S32.HI UR4, URZ, 0x1f, UR5 ;  /* 0x0000001fff047899 */ /* 0x004fc80008011405 */
[----:B------:R-:W-:Y:S01]  /*0080*/  ISETP.GE.AND P0, PT, R12, -0xf, PT ;  /* 0xfffffff10c00780c */ /* 0x000fe20003f06270 */
[----:B------:R-:W-:Y:S02]  /*0090*/  UIADD3 UR6, UPT, UPT, UR5, -0x6, URZ ;  /* 0xfffffffa05067890 */ /* 0x000fe4000fffe0ff */
[----:B------:R-:W-:-:S04]  /*00a0*/  ULEA.HI UR4, UR4, UR5, URZ, 0x4 ;  /* 0x0000000504047291 */ /* 0x000fc8000f8f20ff */
[----:B------:R-:W-:-:S06]  /*00b0*/  USHF.R.S32.HI UR4, URZ, 0x4, UR4 ;  /* 0x00000004ff047899 */ /* 0x000fcc0008011404 */
[----:B-1-34-:R-:W-:Y:S06]  /*00c0*/  @!P0 BRA `(.L_x_17) ;  /* 0x0000000800248947 */ /* 0x01afec0003800000 */
[----:B------:R-:W-:-:S09]  /*00d0*/  UISETP.GE.AND UP0, UPT, UR5, -0xf, UPT ;  /* 0xfffffff10500788c */ /* 0x000fd2000bf06270 */
[----:B------:R-:W-:Y:S05]  /*00e0*/  BRA.U !UP0, `(.L_x_17) ;  /* 0x00000009081c7547 */ /* 0x000fea000b800000 */
[----:B------:R-:W-:Y:S01]  /*00f0*/  VIADD R15, R12, 0xfffffffa ;  /* 0xfffffffa0c0f7836 */ /* 0x000fe20000000000 */
[----:B------:R-:W-:Y:S01]  /*0100*/  I2FP.F32.S32 R14, UR6 ;  /* 0x00000006000e7c45 */ /* 0x000fe20008201400 */
[----:B------:R-:W0:Y:S01]  /*0110*/  LDCU UR5, c[0x0][0x38c] ;  /* 0x00007180ff0577ac */ /* 0x000e220008000800 */
[----:B------:R-:W-:Y:S01]  /*0120*/  SHF.R.S32.HI R3, RZ, 0x1f, R12 ;  /* 0x0000001fff037819 */ /* 0x000fe2000001140c */
[----:B------:R-:W-:Y:S01]  /*0130*/  IMAD.MOV.U32 R2, RZ, RZ, RZ ;  /* 0x000000ffff027224 */ /* 0x000fe200078e00ff */
[----:B------:R-:W-:Y:S01]  /*0140*/  I2FP.F32.S32 R15, R15 ;  /* 0x0000000f000f7245 */ /* 0x000fe20000201400 */
[----:B------:R-:W1:Y:S01]  /*0150*/  F2I.TRUNC.NTZ R4, R14 ;  /* 0x0000000e00047305 */ /* 0x000e62000020f100 */
[----:B------:R-:W-:-:S04]  /*0160*/  LEA.HI R3, R3, R12, RZ, 0x4 ;  /* 0x0000000c03037211 */ /* 0x000fc800078f20ff */
[----:B------:R-:W-:-:S03]  /*0170*/  SHF.R.S32.HI R11, RZ, 0x4, R3 ;  /* 0x00000004ff0b7819 */ /* 0x000fc60000011403 */
[----:B------:R-:W2:Y:S01]  /*0180*/  F2I.TRUNC.NTZ R5, R15 ;  /* 0x0000000f00057305 */ /* 0x000ea2000020f100 */
[----:B0-----:R-:W-:Y:S01]  /*0190*/  UIADD3 UR5, UPT, UPT, UR5, -0x4, URZ ;  /* 0xfffffffc05057890 */ /* 0x001fe2000fffe0ff */
[----:B-1----:R-:W-:Y:S02]  /*01a0*/  I2FP.F32.S32 R4, R4 ;  /* 0x0000000400047245 */ /* 0x002fe40000201400 */
[----:B--2---:R-:W-:-:S09]  /*01b0*/  I2FP.F32.S32 R5, R5 ;  /* 0x0000000500057245 */ /* 0x004fd20000201400 */
.L_x_25:
[----:B0-----:R-:W0:Y:S01]  /*01c0*/  MUFU.RCP R0, R15 ;  /* 0x0000000f00007308 */ /* 0x001e220000001000 */
[----:B------:R-:W-:Y:S01]  /*01d0*/  IMAD R7, R2, 0x10, R21 ;  /* 0x0000001002077824 */ /* 0x000fe200078e0215 */
[----:B------:R-:W-:Y:S03]  /*01e0*/  BSSY.RECONVERGENT B0, `(.L_x_18) ;  /* 0x000000f000007945 */ /* 0x000fe60003800200 */
[----:B------:R-:W-:-:S05]  /*01f0*/  VIADD R3, R7, 0xfffffffd ;  /* 0xfffffffd07037836 */ /* 0x000fca0000000000 */
[----:B------:R-:W-:-:S04]  /*0200*/  I2FP.F32.S32 R3, R3 ;  /* 0x0000000300037245 */ /* 0x000fc80000201400 */
[----:B------:R-:W-:Y:S01]  /*0210*/  FCHK P0, R3, R15 ;  /* 0x0000000f03007302 */ /* 0x000fe20000000000 */
[----:B0-----:R-:W-:-:S04]  /*0220*/  FFMA R9, -R15, R0, 1 ;  /* 0x3f8000000f097423 */ /* 0x001fc80000000100 */
[----:B------:R-:W-:-:S03]  /*0230*/  FFMA R0, R0, R9, R0 ;  /* 0x0000000900007223 */ /* 0x000fc60000000000 */
[----:B------:R-:W0:Y:S01]  /*0240*/  F2I.TRUNC.NTZ R6, R3 ;  /* 0x0000000300067305 */ /* 0x000e22000020f100 */
[----:B------:R-:W-:-:S04]  /*0250*/  FFMA R9, R3, R0, RZ ;  /* 0x0000000003097223 */ /* 0x000fc800000000ff */
[----:B------:R-:W-:-:S04]  /*0260*/  FFMA R8, -R15, R9, R3 ;  /* 0x000000090f087223 */ /* 0x000fc80000000103 */
[----:B------:R-:W-:Y:S01]  /*0270*/  FFMA R0, R0, R8, R9 ;  /* 0x0000000800007223 */ /* 0x000fe20000000009 */
[----:B0-----:R-:W-:Y:S01]  /*0280*/  I2FP.F32.S32 R6, R6 ;  /* 0x0000000600067245 */ /* 0x001fe20000201400 */
[----:B------:R-:W-:Y:S06]  /*0290*/  @!P0 BRA `(.L_x_19) ;  /* 0x00000000000c8947 */ /* 0x000fec0003800000 */
[----:B------:R-:W-:Y:S01]  /*02a0*/  IMAD.MOV.U32 R0, RZ, RZ, R15 ;  /* 0x000000ffff007224 */ /* 0x000fe200078e000f */
[----:B------:R-:W-:-:S07]  /*02b0*/  MOV R16, 0x2d0 ;  /* 0x000002d000107802 */ /* 0x000fce0000000f00 */
[----:B------:R-:W-:Y:S05]  /*02c0*/  CALL.REL.NOINC `($__internal_0_$__cuda_sm3x_div_rn_noftz_f32_slowpath) ;  /* 0x0000000c00647944 */ /* 0x000fea0003c00000 */
.L_x_19:
[----:B------:R-:W-:Y:S05]  /*02d0*/  BSYNC.RECONVERGENT B0 ;  /* 0x0000000000007941 */ /* 0x000fea0003800200 */
.L_x_18:
[----:B------:R-:W0:Y:S01]  /*02e0*/  FRND.FLOOR R0, R0 ;  /* 0x0000000000007307 */ /* 0x000e220000205000 */
[----:B------:R-:W-:Y:S01]  /*02f0*/  IMAD.MOV.U32 R9, RZ, RZ, RZ ;  /* 0x000000ffff097224 */ /* 0x000fe200078e00ff */
[----:B------:R-:W1:Y:S01]  /*0300*/  LDCU UR7, c[0x0][0x390] ;  /* 0x00007200ff0777ac */ /* 0x000e620008000800 */
[----:B------:R-:W2:Y:S01]  /*0310*/  LDCU UR10, c[0x0][0x388] ;  /* 0x00007100ff0a77ac */ /* 0x000ea20008000800 */
[----:B0-----:R-:W-:-:S06]  /*0320*/  FFMA R6, R5, -R0, R6 ;  /* 0x8000000005067223 */ /* 0x001fcc0000000006 */
[----:B------:R-:W0:Y:S02]  /*0330*/  F2I.TRUNC.NTZ R6, R6 ;  /* 0x0000000600067305 */ /* 0x000e24000020f100 */
[----:B012---:R-:W-:-:S07]  /*0340*/  SHF.R.S32.HI R8, RZ, 0x1f, R6 ;  /* 0x0000001fff087819 */ /* 0x007fce0000011406 */
.L_x_24:
[C---:B------:R-:W-:Y:S01]  /*0350*/  IMAD R10, R9.reuse, 0x10, R20 ;  /* 0x00000010090a7824 */ /* 0x040fe200078e0214 */
[----:B------:R-:W-:Y:S01]  /*0360*/  BSSY.RECONVERGENT B0, `(.L_x_20) ;  /* 0x000005b000007945 */ /* 0x000fe20003800200 */
[----:B------:R-:W-:Y:S01]  /*0370*/  IMAD.U32 R12, RZ, RZ, UR10 ;  /* 0x0000000aff0c7e24 */ /* 0x000fe2000f8e00ff */
[C---:B------:R-:W-:Y:S01]  /*0380*/  ISETP.NE.AND P2, PT, R9.reuse, UR4, PT ;  /* 0x0000000409007c0c */ /* 0x040fe2000bf45270 */
[----:B------:R-:W-:Y:S01]  /*0390*/  VIADD R9, R9, 0x1 ;  /* 0x0000000109097836 */ /* 0x000fe20000000000 */
[----:B------:R-:W-:-:S04]  /*03a0*/  ISETP.GE.AND P0, PT, R10, UR7, PT ;  /* 0x000000070a007c0c */ /* 0x000fc8000bf06270 */
[----:B------:R-:W-:-:S13]  /*03b0*/  ISETP.GE.OR P0, PT, R7, R12, P0 ;  /* 0x0000000c0700720c */ /* 0x000fda0000706670 */
[----:B0-----:R-:W-:Y:S05]  /*03c0*/  @P0 BRA `(.L_x_21) ;  /* 0x0000000400500947 */ /* 0x001fea0003800000 */
[----:B------:R-:W0:Y:S01]  /*03d0*/  MUFU.RCP R13, R14 ;  /* 0x0000000e000d7308 */ /* 0x000e220000001000 */
[----:B------:R-:W-:Y:S01]  /*03e0*/  VIADD R3, R10, 0xfffffffd ;  /* 0xfffffffd0a037836 */ /* 0x000fe20000000000 */
[----:B------:R-:W-:Y:S04]  /*03f0*/  BSSY.RECONVERGENT B1, `(.L_x_22) ;  /* 0x000000e000017945 */ /* 0x000fe80003800200 */
[----:B------:R-:W-:-:S04]  /*0400*/  I2FP.F32.S32 R3, R3 ;  /* 0x0000000300037245 */ /* 0x000fc80000201400 */
[----:B------:R-:W-:Y:S01]  /*0410*/  FCHK P0, R3, R14 ;  /* 0x0000000e03007302 */ /* 0x000fe20000000000 */
[----:B0-----:R-:W-:-:S07]  /*0420*/  FFMA R0, -R14, R13, 1 ;  /* 0x3f8000000e007423 */ /* 0x001fce000000010d */
[----:B------:R-:W0:Y:S01]  /*0430*/  F2I.TRUNC.NTZ R19, R3 ;  /* 0x0000000300137305 */ /* 0x000e22000020f100 */
[----:B------:R-:W-:-:S04]  /*0440*/  FFMA R0, R13, R0, R13 ;  /* 0x000000000d007223 */ /* 0x000fc8000000000d */
[----:B------:R-:W-:-:S04]  /*0450*/  FFMA R13, R3, R0, RZ ;  /* 0x00000000030d7223 */ /* 0x000fc800000000ff */
[----:B------:R-:W-:Y:S01]  /*0460*/  FFMA R12, -R14, R13, R3 ;  /* 0x0000000d0e0c7223 */ /* 0x000fe20000000103 */
[----:B0-----:R-:W-:-:S03]  /*0470*/  I2FP.F32.S32 R19, R19 ;  /* 0x0000001300137245 */ /* 0x001fc60000201400 */
[----:B------:R-:W-:Y:S01]  /*0480*/  FFMA R0, R0, R12, R13 ;  /* 0x0000000c00007223 */ /* 0x000fe2000000000d */
[----:B------:R-:W-:Y:S06]  /*0490*/  @!P0 BRA `(.L_x_23) ;  /* 0x00000000000c8947 */ /* 0x000fec0003800000 */
[----:B------:R-:W-:Y:S01]  /*04a0*/  IMAD.MOV.U32 R0, RZ, RZ, R14 ;  /* 0x000000ffff007224 */ /* 0x000fe200078e000e */
[----:B------:R-:W-:-:S07]  /*04b0*/  MOV R16, 0x4d0 ;  /* 0x000004d000107802 */ /* 0x000fce0000000f00 */
[----:B------:R-:W-:Y:S05]  /*04c0*/  CALL.REL.NOINC `($__internal_0_$__cuda_sm3x_div_rn_noftz_f32_slowpath) ;  /* 0x0000000800e47944 */ /* 0x000fea0003c00000 */
.L_x_23:
[----:B------:R-:W-:Y:S05]  /*04d0*/  BSYNC.RECONVERGENT B1 ;  /* 0x0000000000017941 */ /* 0x000fea0003800200 */
.L_x_22:
[----:B------:R-:W0:Y:S01]  /*04e0*/  FRND.FLOOR R0, R0 ;  /* 0x0000000000007307 */ /* 0x000e220000205000 */
[----:B------:R-:W1:Y:S08]  /*04f0*/  LDC.64 R12, c[0x0][0x388] ;  /* 0x0000e200ff0c7b82 */ /* 0x000e700000000a00 */
[----:B------:R-:W2:Y:S01]  /*0500*/  LDC.64 R16, c[0x0][0x380] ;  /* 0x0000e000ff107b82 */ /* 0x000ea20000000a00 */
[----:B0-----:R-:W-:-:S06]  /*0510*/  FFMA R22, R4, -R0, R19 ;  /* 0x8000000004167223 */ /* 0x001fcc0000000013 */
[----:B------:R-:W0:Y:S02]  /*0520*/  F2I.TRUNC.NTZ R22, R22 ;  /* 0x0000001600167305 */ /* 0x000e24000020f100 */
[----:B0-----:R-:W-:-:S04]  /*0530*/  VIADD R0, R22, 0x3 ;  /* 0x0000000316007836 */ /* 0x001fc80000000000 */
[----:B-1----:R-:W-:-:S04]  /*0540*/  IMAD R3, R0, R13, 0x3 ;  /* 0x0000000300037424 */ /* 0x002fc800078e020d */
[----:B------:R-:W-:-:S05]  /*0550*/  IMAD R27, R3, R12, RZ ;  /* 0x0000000c031b7224 */ /* 0x000fca00078e02ff */
[----:B------:R-:W-:-:S04]  /*0560*/  IADD3 R3, P0, PT, R6, R27, RZ ;  /* 0x0000001b06037210 */ /* 0x000fc80007f1e0ff */
[----:B------:R-:W-:Y:S02]  /*0570*/  LEA.HI.X.SX32 R18, R27, R8, 0x1, P0 ;  /* 0x000000081b127211 */ /* 0x000fe400000f0eff */
[----:B--2---:R-:W-:-:S04]  /*0580*/  LEA R24, P0, R3, R16, 0x2 ;  /* 0x0000001003187211 */ /* 0x004fc800078010ff */
[----:B------:R-:W-:Y:S02]  /*0590*/  LEA.HI.X R25, R3, R17, R18, 0x2, P0 ;  /* 0x0000001103197211 */ /* 0x000fe400000f1412 */
[----:B------:R-:W0:Y:S03]  /*05a0*/  LDC.64 R18, c[0x0][0x380] ;  /* 0x0000e000ff127b82 */ /* 0x000e260000000a00 */
[----:B------:R-:W2:Y:S01]  /*05b0*/  LDG.E R3, desc[UR8][R24.64+0xc] ;  /* 0x00000c0818037981 */ /* 0x000ea2000c1e1900 */
[----:B------:R-:W-:Y:S02]  /*05c0*/  IMAD R10, R10, R13, RZ ;  /* 0x0000000d0a0a7224 */ /* 0x000fe400078e02ff */
[----:B------:R-:W-:-:S03]  /*05d0*/  IMAD.IADD R27, R27, 0x1, R12 ;  /* 0x000000011b1b7824 */ /* 0x000fc600078e020c */
[----:B------:R-:W-:Y:S02]  /*05e0*/  IADD3 R22, PT, PT, R10, -0x3, R13 ;  /* 0xfffffffd0a167810 */ /* 0x000fe40007ffe00d */
[----:B------:R-:W-:-:S03]  /*05f0*/  IADD3 R26, P0, PT, R6, R27, RZ ;  /* 0x0000001b061a7210 */ /* 0x000fc60007f1e0ff */
[----:B------:R-:W-:Y:S01]  /*0600*/  IMAD R23, R22, R12, R7 ;  /* 0x0000000c16177224 */ /* 0x000fe200078e0207 */
[----:B------:R-:W-:Y:S02]  /*0610*/  LEA.HI.X.SX32 R22, R27, R8, 0x1, P0 ;  /* 0x000000081b167211 */ /* 0x000fe400000f0eff */
[----:B------:R-:W-:-:S04]  /*0620*/  LEA R28, P0, R26, R16, 0x2 ;  /* 0x000000101a1c7211 */ /* 0x000fc800078010ff */
[----:B------:R-:W-:Y:S01]  /*0630*/  LEA.HI.X R29, R26, R17, R22, 0x2, P0 ;  /* 0x000000111a1d7211 */ /* 0x000fe200000f1416 */
[----:B0-----:R-:W-:-:S05]  /*0640*/  IMAD.WIDE R22, R23, 0x4, R18 ;  /* 0x0000000417167825 */ /* 0x001fca00078e0212 */
[----:B--2---:R0:W-:Y:S04]  /*0650*/  STG.E desc[UR8][R22.64], R3 ;  /* 0x0000000316007986 */ /* 0x0041e8000c101908 */
[----:B------:R-:W2:Y:S01]  /*0660*/  LDG.E R29, desc[UR8][R28.64+0xc] ;  /* 0x00000c081c1d7981 */ /* 0x000ea2000c1e1900 */
[----:B------:R-:W-:-:S05]  /*0670*/  IMAD.IADD R27, R27, 0x1, R12 ;  /* 0x000000011b1b7824 */ /* 0x000fca00078e020c */
[----:B------:R-:W-:-:S04]  /*0680*/  IADD3 R24, P0, PT, R6, R27, RZ ;  /* 0x0000001b06187210 */ /* 0x000fc80007f1e0ff */
[----:B------:R-:W-:Y:S02]  /*0690*/  LEA.HI.X.SX32 R27, R27, R8, 0x1, P0 ;  /* 0x000000081b1b7211 */ /* 0x000fe400000f0eff */
[----:B------:R-:W-:-:S04]  /*06a0*/  LEA R26, P0, R24, R16, 0x2 ;  /* 0x00000010181a7211 */ /* 0x000fc800078010ff */
[----:B------:R-:W-:Y:S01]  /*06b0*/  LEA.HI.X R27, R24, R17, R27, 0x2, P0 ;  /* 0x00000011181b7211 */ /* 0x000fe200000f141b */
[----:B------:R-:W-:-:S04]  /*06c0*/  IMAD.WIDE R24, R12, 0x4, R22 ;  /* 0x000000040c187825 */ /* 0x000fc800078e0216 */
[----:B------:R-:W-:Y:S01]  /*06d0*/  IMAD R13, R0, R13, UR5 ;  /* 0x00000005000d7e24 */ /* 0x000fe2000f8e020d */
[----:B--2---:R1:W-:Y:S04]  /*06e0*/  STG.E desc[UR8][R24.64], R29 ;  /* 0x0000001d18007986 */ /* 0x0043e8000c101908 */
[----:B------:R-:W2:Y:S01]  /*06f0*/  LDG.E R27, desc[UR8][R26.64+0xc] ;  /* 0x00000c081a1b7981 */ /* 0x000ea2000c1e1900 */
[----:B0-----:R-:W-:-:S05]  /*0700*/  IMAD R3, R13, R12, RZ ;  /* 0x0000000c0d037224 */ /* 0x001fca00078e02ff */
[----:B------:R-:W-:Y:S01]  /*0710*/  IADD3 R0, P0, PT, R6, R3, RZ ;  /* 0x0000000306007210 */ /* 0x000fe20007f1e0ff */
[----:B-1----:R-:W-:-:S03]  /*0720*/  IMAD.WIDE R28, R12, 0x4, R24 ;  /* 0x000000040c1c7825 */ /* 0x002fc600078e0218 */
[----:B------:R-:W-:Y:S02]  /*0730*/  LEA.HI.X.SX32 R3, R3, R8, 0x1, P0 ;  /* 0x0000000803037211 */ /* 0x000fe400000f0eff */
[----:B------:R-:W-:-:S04]  /*0740*/  LEA R22, P0, R0, R16, 0x2 ;  /* 0x0000001000167211 */ /* 0x000fc800078010ff */
[----:B------:R-:W-:Y:S01]  /*0750*/  LEA.HI.X R23, R0, R17, R3, 0x2, P0 ;  /* 0x0000001100177211 */ /* 0x000fe200000f1403 */
[----:B------:R-:W-:Y:S01]  /*0760*/  VIADD R3, R13, 0xffffffff ;  /* 0xffffffff0d037836 */ /* 0x000fe20000000000 */
[----:B--2---:R0:W-:Y:S04]  /*0770*/  STG.E desc[UR8][R28.64], R27 ;  /* 0x0000001b1c007986 */ /* 0x0041e8000c101908 */
[----:B------:R1:W2:Y:S01]  /*0780*/  LDG.E R0, desc[UR8][R22.64+0xc] ;  /* 0x00000c0816007981 */ /* 0x0002a2000c1e1900 */
[----:B------:R-:W-:Y:S02]  /*0790*/  IMAD R25, R3, R12, RZ ;  /* 0x0000000c03197224 */ /* 0x000fe400078e02ff */
[----:B------:R-:W-:-:S04]  /*07a0*/  VIADD R3, R10, 0x2 ;  /* 0x000000020a037836 */ /* 0x000fc80000000000 */
[----:B------:R-:W-:Y:S01]  /*07b0*/  IMAD R26, R3, R12, R7 ;  /* 0x0000000c031a7224 */ /* 0x000fe200078e0207 */
[----:B-1----:R-:W-:-:S03]  /*07c0*/  IADD3 R22, P0, PT, R6, R25, RZ ;  /* 0x0000001906167210 */ /* 0x002fc60007f1e0ff */
[----:B0-----:R-:W-:Y:S01]  /*07d0*/  IMAD.WIDE R26, R26, 0x4, R18 ;  /* 0x000000041a1a7825 */ /* 0x001fe200078e0212 */
[----:B------:R-:W-:Y:S02]  /*07e0*/  LEA.HI.X.SX32 R25, R25, R8, 0x1, P0 ;  /* 0x0000000819197211 */ /* 0x000fe400000f0eff */
[----:B------:R-:W-:-:S04]  /*07f0*/  LEA R24, P0, R22, R16, 0x2 ;  /* 0x0000001016187211 */ /* 0x000fc800078010ff */
[----:B------:R-:W-:Y:S01]  /*0800*/  LEA.HI.X R25, R22, R17, R25, 0x2, P0 ;  /* 0x0000001116197211 */ /* 0x000fe200000f1419 */
[----:B------:R-:W-:Y:S01]  /*0810*/  VIADD R13, R13, 0xfffffffe ;  /* 0xfffffffe0d0d7836 */ /* 0x000fe20000000000 */
[----:B--2---:R0:W-:Y:S04]  /*0820*/  STG.E desc[UR8][R26.64], R0 ;  /* 0x000000001a007986 */ /* 0x0041e8000c101908 */
[----:B------:R-:W2:Y:S01]  /*0830*/  LDG.E R25, desc[UR8][R24.64+0xc] ;  /* 0x00000c0818197981 */ /* 0x000ea2000c1e1900 */
[-C--:B------:R-:W-:Y:S02]  /*0840*/  IMAD R13, R13, R12.reuse, RZ ;  /* 0x0000000c0d0d7224 */ /* 0x080fe400078e02ff */
[----:B------:R-:W-:-:S03]  /*0850*/  IMAD R22, R3, R12, -R12 ;  /* 0x0000000c03167224 */ /* 0x000fc600078e0a0c */
[----:B------:R-:W-:Y:S01]  /*0860*/  IADD3 R3, P0, PT, R6, R13, RZ ;  /* 0x0000000d06037210 */ /* 0x000fe20007f1e0ff */
[----:B------:R-:W-:-:S03]  /*0870*/  IMAD.IADD R23, R7, 0x1, R22 ;  /* 0x0000000107177824 */ /* 0x000fc600078e0216 */
[----:B------:R-:W-:Y:S02]  /*0880*/  LEA.HI.X.SX32 R22, R13, R8, 0x1, P0 ;  /* 0x000000080d167211 */ /* 0x000fe400000f0eff */
[----:B------:R-:W-:-:S04]  /*0890*/  LEA R16, P0, R3, R16, 0x2 ;  /* 0x0000001003107211 */ /* 0x000fc800078010ff */
[----:B------:R-:W-:Y:S01]  /*08a0*/  LEA.HI.X R17, R3, R17, R22, 0x2, P0 ;  /* 0x0000001103117211 */ /* 0x000fe200000f1416 */
[----:B------:R-:W-:-:S05]  /*08b0*/  IMAD.WIDE R22, R23, 0x4, R18 ;  /* 0x0000000417167825 */ /* 0x000fca00078e0212 */
[----:B--2---:R0:W-:Y:S04]  /*08c0*/  STG.E desc[UR8][R22.64], R25 ;  /* 0x0000001916007986 */ /* 0x0041e8000c101908 */
[----:B------:R-:W2:Y:S01]  /*08d0*/  LDG.E R17, desc[UR8][R16.64+0xc] ;  /* 0x00000c0810117981 */ /* 0x000ea2000c1e1900 */
[----:B------:R-:W-:-:S04]  /*08e0*/  IMAD R3, R10, R12, R7 ;  /* 0x0000000c0a037224 */ /* 0x000fc800078e0207 */
[----:B------:R-:W-:-:S05]  /*08f0*/  IMAD.WIDE R18, R3, 0x4, R18 ;  /* 0x0000000403127825 */ /* 0x000fca00078e0212 */
[----:B--2---:R0:W-:Y:S02]  /*0900*/  STG.E desc[UR8][R18.64], R17 ;  /* 0x0000001112007986 */ /* 0x0041e4000c101908 */
.L_x_21:
[----:B------:R-:W-:Y:S05]  /*0910*/  BSYNC.RECONVERGENT B0 ;  /* 0x0000000000007941 */ /* 0x000fea0003800200 */
.L_x_20:
[----:B------:R-:W-:Y:S05]  /*0920*/  @P2 BRA `(.L_x_24) ;  /* 0xfffffff800882947 */ /* 0x000fea000383ffff */
[C---:B------:R-:W-:Y:S01]  /*0930*/  ISETP.NE.AND P0, PT, R2.reuse, R11, PT ;  /* 0x0000000b0200720c */ /* 0x040fe20003f05270 */
[----:B------:R-:W-:-:S12]  /*0940*/  VIADD R2, R2, 0x1 ;  /* 0x0000000102027836 */ /* 0x000fd80000000000 */
[----:B------:R-:W-:Y:S05]  /*0950*/  @P0 BRA `(.L_x_25) ;  /* 0xfffffff800180947 */ /* 0x000fea000383ffff */
.L_x_17:
[----:B------:R-:W1:Y:S02]  /*0960*/  LDC R11, c[0x0][0x38c] ;  /* 0x0000e300ff0b7b82 */ /* 0x000e640000000800 */
[----:B-1----:R-:W-:-:S13]  /*0970*/  ISETP.GE.AND P0, PT, R11, -0xf, PT ;  /* 0xfffffff10b00780c */ /* 0x002fda0003f06270 */
[----:B------:R-:W-:Y:S05]  /*0980*/  @!P0 EXIT ;  /* 0x000000000000894d */ /* 0x000fea0003800000 */
[----:B0-----:R-:W0:Y:S02]  /*0990*/  LDC R0, c[0x0][0x390] ;  /* 0x0000e400ff007b82 */ /* 0x001e240000000800 */
[----:B0-----:R-:W-:-:S13]  /*09a0*/  ISETP.GE.AND P0, PT, R0, -0xf, PT ;  /* 0xfffffff10000780c */ /* 0x001fda0003f06270 */
[----:B------:R-:W-:Y:S05]  /*09b0*/  @!P0 EXIT ;  /* 0x000000000000894d */ /* 0x000fea0003800000 */
[----:B------:R-:W-:Y:S01]  /*09c0*/  VIADD R13, R11, 0xfffffffa ;  /* 0xfffffffa0b0d7836 */ /* 0x000fe20000000000 */
[----:B------:R-:W-:Y:S01]  /*09d0*/  I2FP.F32.S32 R15, UR6 ;  /* 0x00000006000f7c45 */ /* 0x000fe20008201400 */
[----:B------:R-:W-:Y:S01]  /*09e0*/  IMAD R14, R12, R11, RZ ;  /* 0x0000000b0c0e7224 */ /* 0x000fe200078e02ff */
[----:B------:R-:W-:Y:S01]  /*09f0*/  SHF.R.S32.HI R0, RZ, 0x1f, R11 ;  /* 0x0000001fff007819 */ /* 0x000fe2000001140b */
[----:B------:R-:W-:Y:S01]  /*0a00*/  IMAD.MOV.U32 R10, RZ, RZ, RZ ;  /* 0x000000ffff0a7224 */ /* 0x000fe200078e00ff */
[----:B------:R-:W-:Y:S01]  /*0a10*/  I2FP.F32.S32 R13, R13 ;  /* 0x0000000d000d7245 */ /* 0x000fe20000201400 */
[----:B------:R-:W0:Y:S01]  /*0a20*/  F2I.TRUNC.NTZ R8, R15 ;  /* 0x0000000f00087305 */ /* 0x000e22000020f100 */
[-C--:B------:R-:W-:Y:S01]  /*0a30*/  LEA.HI R0, R0, R11.reuse, RZ, 0x4 ;  /* 0x0000000b00007211 */ /* 0x080fe200078f20ff */
[----:B------:R-:W-:Y:S01]  /*0a40*/  IMAD R11, R20, R11, R21 ;  /* 0x0000000b140b7224 */ /* 0x000fe200078e0215 */
[----:B------:R-:W-:Y:S01]  /*0a50*/  SHF.R.S32.HI R12, RZ, 0x1f, R12 ;  /* 0x0000001fff0c7819 */ /* 0x000fe2000001140c */
[----:B------:R-:W-:Y:S01]  /*0a60*/  UIADD3 UR5, UPT, UPT, -UR4, URZ, URZ ;  /* 0x000000ff04057290 */ /* 0x000fe2000fffe1ff */
[----:B------:R-:W-:-:S03]  /*0a70*/  SHF.R.S32.HI R9, RZ, 0x4, R0 ;  /* 0x00000004ff097819 */ /* 0x000fc60000011400 */
[----:B------:R-:W1:Y:S01]  /*0a80*/  F2I.TRUNC.NTZ R7, R13 ;  /* 0x0000000d00077305 */ /* 0x000e62000020f100 */
[----:B0-----:R-:W-:Y:S02]  /*0a90*/  I2FP.F32.S32 R8, R8 ;  /* 0x0000000800087245 */ /* 0x001fe40000201400 */
[----:B-1----:R-:W-:-:S07]  /*0aa0*/  I2FP.F32.S32 R7, R7 ;  /* 0x0000000700077245 */ /* 0x002fce0000201400 */
.L_x_33:
[----:B-1----:R-:W0:Y:S01]  /*0ab0*/  MUFU.RCP R0, R13 ;  /* 0x0000000d00007308 */ /* 0x002e220000001000 */
[----:B------:R-:W-:Y:S01]  /*0ac0*/  IMAD R6, R10, 0x10, R21 ;  /* 0x000000100a067824 */ /* 0x000fe200078e0215 */
[----:B------:R-:W-:Y:S01]  /*0ad0*/  BSSY.RECONVERGENT B0, `(.L_x_26) ;  /* 0x0000012000007945 */ /* 0x000fe20003800200 */
[----:B------:R-:W-:Y:S02]  /*0ae0*/  IMAD.MOV.U32 R4, RZ, RZ, R10 ;  /* 0x000000ffff047224 */ /* 0x000fe400078e000a */
[----:B------:R-:W-:Y:S02]  /*0af0*/  VIADD R3, R6, 0xfffffffd ;  /* 0xfffffffd06037836 */ /* 0x000fe40000000000 */
[----:B------:R-:W-:Y:S01]  /*0b00*/  VIADD R10, R10, 0x1 ;  /* 0x000000010a0a7836 */ /* 0x000fe20000000000 */
[----:B------:R-:W-:Y:S02]  /*0b10*/  ISETP.NE.AND P2, PT, R4, R9, PT ;  /* 0x000000090400720c */ /* 0x000fe40003f45270 */
        /* <DEDUP_REMOVED lines=10> */
[----:B------:R-:W-:Y:S02]  /*0bc0*/  MOV R0, R13 ;  /* 0x0000000d00007202 */ /* 0x000fe40000000f00 */
[----:B------:R-:W-:-:S07]  /*0bd0*/  MOV R16, 0xbf0 ;  /* 0x00000bf000107802 */ /* 0x000fce0000000f00 */
[----:B------:R-:W-:Y:S05]  /*0be0*/  CALL.REL.NOINC `($__internal_0_$__cuda_sm3x_div_rn_noftz_f32_slowpath) ;  /* 0x00000004001c7944 */ /* 0x000fea0003c00000 */
.L_x_27:
[----:B------:R-:W-:Y:S05]  /*0bf0*/  BSYNC.RECONVERGENT B0 ;  /* 0x0000000000007941 */ /* 0x000fea0003800200 */
.L_x_26:
[----:B------:R-:W0:Y:S01]  /*0c00*/  FRND.FLOOR R0, R0 ;  /* 0x0000000000007307 */ /* 0x000e220000205000 */
[----:B------:R-:W1:Y:S01]  /*0c10*/  LDCU UR4, c[0x0][0x388] ;  /* 0x00007100ff0477ac */ /* 0x000e620008000800 */
[----:B------:R-:W-:Y:S02]  /*0c20*/  IMAD R5, R4, 0x10, R11 ;  /* 0x0000001004057824 */ /* 0x000fe400078e020b */
[----:B------:R-:W-:Y:S01]  /*0c30*/  IMAD.MOV.U32 R4, RZ, RZ, R20 ;  /* 0x000000ffff047224 */ /* 0x000fe200078e0014 */
[----:B------:R-:W2:Y:S01]  /*0c40*/  LDCU UR6, c[0x0][0x390] ;  /* 0x00007200ff0677ac */ /* 0x000ea20008000800 */
[----:B------:R-:W3:Y:S01]  /*0c50*/  LDCU UR7, c[0x0][0x38c] ;  /* 0x00007180ff0777ac */ /* 0x000ee20008000800 */
[----:B0-----:R-:W-:-:S04]  /*0c60*/  FFMA R3, R7, -R0, R2 ;  /* 0x8000000007037223 */ /* 0x001fc80000000002 */
[----:B------:R-:W0:Y:S01]  /*0c70*/  F2I.TRUNC.NTZ R2, R3 ;  /* 0x0000000300027305 */ /* 0x000e22000020f100 */
[----:B-1----:R-:W-:Y:S01]  /*0c80*/  IMAD R5, R5, UR4, RZ ;  /* 0x0000000405057c24 */ /* 0x002fe2000f8e02ff */
[----:B------:R-:W-:Y:S01]  /*0c90*/  UMOV UR4, UR5 ;  /* 0x0000000500047c82 */ /* 0x000fe20008000000 */
[----:B0-23--:R-:W-:-:S07]  /*0ca0*/  VIADD R2, R2, 0x3 ;  /* 0x0000000302027836 */ /* 0x00dfce0000000000 */
.L_x_32:
[----:B------:R-:W-:Y:S01]  /*0cb0*/  ISETP.GE.AND P0, PT, R4, UR6, PT ;  /* 0x0000000604007c0c */ /* 0x000fe2000bf06270 */
[----:B------:R-:W-:Y:S01]  /*0cc0*/  UIADD3 UR4, UPT, UPT, UR4, 0x1, URZ ;  /* 0x0000000104047890 */ /* 0x000fe2000fffe0ff */
[----:B------:R-:W-:Y:S02]  /*0cd0*/  BSSY.RECONVERGENT B0, `(.L_x_28) ;  /* 0x0000033000007945 */ /* 0x000fe40003800200 */
[----:B------:R-:W-:Y:S01]  /*0ce0*/  ISETP.GE.OR P0, PT, R6, UR7, P0 ;  /* 0x0000000706007c0c */ /* 0x000fe20008706670 */
[----:B------:R-:W-:-:S12]  /*0cf0*/  UISETP.NE.AND UP0, UPT, UR4, 0x1, UPT ;  /* 0x000000010400788c */ /* 0x000fd8000bf05270 */
[----:B-1----:R-:W-:Y:S05]  /*0d00*/  @P0 BRA `(.L_x_29) ;  /* 0x0000000000bc0947 */ /* 0x002fea0003800000 */
        /* <DEDUP_REMOVED lines=14> */
[----:B------:R-:W-:Y:S01]  /*0df0*/  MOV R16, 0xe20 ;  /* 0x00000e2000107802 */ /* 0x000fe20000000f00 */
[----:B------:R-:W-:-:S07]  /*0e00*/  IMAD.MOV.U32 R0, RZ, RZ, R15 ;  /* 0x000000ffff007224 */ /* 0x000fce00078e000f */
[----:B------:R-:W-:Y:S05]  /*0e10*/  CALL.REL.NOINC `($__internal_0_$__cuda_sm3x_div_rn_noftz_f32_slowpath) ;  /* 0x0000000000907944 */ /* 0x000fea0003c00000 */
.L_x_31:
[----:B------:R-:W-:Y:S05]  /*0e20*/  BSYNC.RECONVERGENT B1 ;  /* 0x0000000000017941 */ /* 0x000fea0003800200 */
.L_x_30:
[----:B------:R-:W0:Y:S01]  /*0e30*/  FRND.FLOOR R0, R0 ;  /* 0x0000000000007307 */ /* 0x000e220000205000 */
[----:B------:R-:W1:Y:S08]  /*0e40*/  LDC.64 R16, c[0x0][0x388] ;  /* 0x0000e200ff107b82 */ /* 0x000e700000000a00 */
[----:B------:R-:W2:Y:S01]  /*0e50*/  LDC.64 R22, c[0x0][0x380] ;  /* 0x0000e000ff167b82 */ /* 0x000ea20000000a00 */
[----:B0-----:R-:W-:-:S06]  /*0e60*/  FFMA R3, R8, -R0, R19 ;  /* 0x8000000008037223 */ /* 0x001fcc0000000013 */
[----:B------:R-:W0:Y:S02]  /*0e70*/  F2I.TRUNC.NTZ R3, R3 ;  /* 0x0000000300037305 */ /* 0x000e24000020f100 */
[----:B0-----:R-:W-:-:S04]  /*0e80*/  VIADD R18, R3, 0x3 ;  /* 0x0000000303127836 */ /* 0x001fc80000000000 */
[----:B-1----:R-:W-:Y:S02]  /*0e90*/  IMAD R17, R18, R17, R2 ;  /* 0x0000001112117224 */ /* 0x002fe400078e0202 */
[----:B------:R-:W0:Y:S02]  /*0ea0*/  LDC.64 R18, c[0x0][0x380] ;  /* 0x0000e000ff127b82 */ /* 0x000e240000000a00 */
[----:B------:R-:W-:-:S04]  /*0eb0*/  IMAD R17, R17, R16, RZ ;  /* 0x0000001011117224 */ /* 0x000fc800078e02ff */
[----:B--2---:R-:W-:-:S05]  /*0ec0*/  IMAD.WIDE R24, R17, 0x4, R22 ;  /* 0x0000000411187825 */ /* 0x004fca00078e0216 */
[----:B------:R-:W2:Y:S01]  /*0ed0*/  LDG.E R27, desc[UR8][R24.64+0xc] ;  /* 0x00000c08181b7981 */ /* 0x000ea2000c1e1900 */
[----:B------:R-:W-:Y:S02]  /*0ee0*/  SHF.R.S32.HI R17, RZ, 0x1f, R5 ;  /* 0x0000001fff117819 */ /* 0x000fe40000011405 */
[----:B------:R-:W-:-:S05]  /*0ef0*/  IADD3 R0, P0, PT, R5, R16, RZ ;  /* 0x0000001005007210 */ /* 0x000fca0007f1e0ff */
[----:B------:R-:W-:Y:S01]  /*0f00*/  IMAD.X R17, R12, 0x1, R17, P0 ;  /* 0x000000010c117824 */ /* 0x000fe200000e0611 */
[----:B0-----:R-:W-:-:S04]  /*0f10*/  LEA R18, P0, R0, R18, 0x2 ;  /* 0x0000001200127211 */ /* 0x001fc800078010ff */
[----:B------:R-:W-:-:S05]  /*0f20*/  LEA.HI.X R19, R0, R19, R17, 0x2, P0 ;  /* 0x0000001300137211 */ /* 0x000fca00000f1411 */
[----:B--2---:R0:W-:Y:S04]  /*0f30*/  STG.E desc[UR8][R18.64+-0xc], R27 ;  /* 0xfffff41b12007986 */ /* 0x0041e8000c101908 */
[----:B------:R-:W2:Y:S01]  /*0f40*/  LDG.E R3, desc[UR8][R24.64+0x10] ;  /* 0x0000100818037981 */ /* 0x000ea2000c1e1900 */
[----:B------:R-:W-:-:S03]  /*0f50*/  IMAD.WIDE R16, R16, 0x4, R24 ;  /* 0x0000000410107825 */ /* 0x000fc600078e0218 */
[----:B--2---:R1:W-:Y:S04]  /*0f60*/  STG.E desc[UR8][R18.64+-0x8], R3 ;  /* 0xfffff80312007986 */ /* 0x0043e8000c101908 */
[----:B------:R-:W2:Y:S01]  /*0f70*/  LDG.E R29, desc[UR8][R24.64+0x14] ;  /* 0x00001408181d7981 */ /* 0x000ea2000c1e1900 */
[----:B------:R-:W-:-:S03]  /*0f80*/  IMAD.WIDE R22, R5, 0x4, R22 ;  /* 0x0000000405167825 */ /* 0x000fc600078e0216 */
[----:B--2---:R1:W-:Y:S04]  /*0f90*/  STG.E desc[UR8][R18.64+-0x4], R29 ;  /* 0xfffffc1d12007986 */ /* 0x0043e8000c101908 */
[----:B------:R-:W2:Y:S04]  /*0fa0*/  LDG.E R0, desc[UR8][R16.64+-0x10] ;  /* 0xfffff00810007981 */ /* 0x000ea8000c1e1900 */
[----:B--2---:R1:W-:Y:S04]  /*0fb0*/  STG.E desc[UR8][R22.64+0x8], R0 ;  /* 0x0000080016007986 */ /* 0x0043e8000c101908 */
[----:B------:R-:W2:Y:S04]  /*0fc0*/  LDG.E R26, desc[UR8][R16.64+-0x14] ;  /* 0xffffec08101a7981 */ /* 0x000ea8000c1e1900 */
[----:B--2---:R1:W-:Y:S04]  /*0fd0*/  STG.E desc[UR8][R22.64+0x4], R26 ;  /* 0x0000041a16007986 */ /* 0x0043e8000c101908 */
[----:B0-----:R-:W2:Y:S04]  /*0fe0*/  LDG.E R27, desc[UR8][R16.64+-0x18] ;  /* 0xffffe808101b7981 */ /* 0x001ea8000c1e1900 */
[----:B--2---:R1:W-:Y:S02]  /*0ff0*/  STG.E desc[UR8][R22.64], R27 ;  /* 0x0000001b16007986 */ /* 0x0043e4000c101908 */
.L_x_29:
[----:B------:R-:W-:Y:S05]  /*1000*/  BSYNC.RECONVERGENT B0 ;  /* 0x0000000000007941 */ /* 0x000fea0003800200 */
.L_x_28:
[----:B------:R-:W-:Y:S02]  /*1010*/  IMAD R5, R14, 0x10, R5 ;  /* 0x000000100e057824 */ /* 0x000fe400078e0205 */
[----:B------:R-:W-:Y:S01]  /*1020*/  VIADD R4, R4, 0x10 ;  /* 0x0000001004047836 */ /* 0x000fe20000000000 */
[----:B------:R-:W-:Y:S06]  /*1030*/  BRA.U UP0, `(.L_x_32) ;  /* 0xfffffffd001c7547 */ /* 0x000fec000b83ffff */
[----:B------:R-:W-:Y:S05]  /*1040*/  @P2 BRA `(.L_x_33) ;  /* 0xfffffff800982947 */ /* 0x000fea000383ffff */
[----:B------:R-:W-:Y:S05]  /*1050*/  EXIT ;  /* 0x000000000000794d */ /* 0x000fea0003800000 */
        .weak           $__internal_0_$__cuda_sm3x_div_rn_noftz_f32_slowpath
        .type           $__internal_0_$__cuda_sm3x_div_rn_noftz_f32_slowpath,@function
        .size           $__internal_0_$__cuda_sm3x_div_rn_noftz_f32_slowpath,(.L_x_63 - $__internal_0_$__cuda_sm3x_div_rn_noftz_f32_slowpath)
$__internal_0_$__cuda_sm3x_div_rn_noftz_f32_slowpath:
[----:B------:R-:W-:Y:S01]  /*1060*/  SHF.R.U32.HI R17, RZ, 0x17, R0 ;  /* 0x00000017ff117819 */ /* 0x000fe20000011600 */
[----:B------:R-:W-:Y:S01]  /*1070*/  BSSY.RECONVERGENT B2, `(.L_x_34) ;  /* 0x0000062000027945 */ /* 0x000fe20003800200 */
[----:B------:R-:W-:Y:S02]  /*1080*/  SHF.R.U32.HI R22, RZ, 0x17, R3 ;  /* 0x00000017ff167819 */ /* 0x000fe40000011603 */
[----:B------:R-:W-:Y:S02]  /*1090*/  LOP3.LUT R17, R17, 0xff, RZ, 0xc0, !PT ;  /* 0x000000ff11117812 */ /* 0x000fe400078ec0ff */
[----:B------:R-:W-:-:S03]  /*10a0*/  LOP3.LUT R22, R22, 0xff, RZ, 0xc0, !PT ;  /* 0x000000ff16167812 */ /* 0x000fc600078ec0ff */
[----:B------:R-:W-:Y:S02]  /*10b0*/  VIADD R23, R17, 0xffffffff ;  /* 0xffffffff11177836 */ /* 0x000fe40000000000 */
[----:B------:R-:W-:-:S03]  /*10c0*/  VIADD R24, R22, 0xffffffff ;  /* 0xffffffff16187836 */ /* 0x000fc60000000000 */
[----:B------:R-:W-:-:S04]  /*10d0*/  ISETP.GT.U32.AND P0, PT, R23, 0xfd, PT ;  /* 0x000000fd1700780c */ /* 0x000fc80003f04070 */
[----:B------:R-:W-:-:S13]  /*10e0*/  ISETP.GT.U32.OR P0, PT, R24, 0xfd, P0 ;  /* 0x000000fd1800780c */ /* 0x000fda0000704470 */
[----:B------:R-:W-:Y:S01]  /*10f0*/  @!P0 IMAD.MOV.U32 R18, RZ, RZ, RZ ;  /* 0x000000ffff128224 */ /* 0x000fe200078e00ff */
[----:B------:R-:W-:Y:S06]  /*1100*/  @!P0 BRA `(.L_x_35) ;  /* 0x00000000005c8947 */ /* 0x000fec0003800000 */
[----:B------:R-:W-:Y:S02]  /*1110*/  FSETP.GTU.FTZ.AND P0, PT, |R3|, +INF , PT ;  /* 0x7f8000000300780b */ /* 0x000fe40003f1c200 */
[----:B------:R-:W-:-:S04]  /*1120*/  FSETP.GTU.FTZ.AND P1, PT, |R0|, +INF , PT ;  /* 0x7f8000000000780b */ /* 0x000fc80003f3c200 */
[----:B------:R-:W-:-:S13]  /*1130*/  PLOP3.LUT P0, PT, P0, P1, PT, 0xf8, 0x8f ;  /* 0x00000000008f781c */ /* 0x000fda0000703f70 */
[----:B------:R-:W-:Y:S05]  /*1140*/  @P0 BRA `(.L_x_36) ;  /* 0x00000004004c0947 */ /* 0x000fea0003800000 */
[----:B------:R-:W-:-:S13]  /*1150*/  LOP3.LUT P0, RZ, R0, 0x7fffffff, R3, 0xc8, !PT ;  /* 0x7fffffff00ff7812 */ /* 0x000fda000780c803 */
[----:B------:R-:W-:Y:S05]  /*1160*/  @!P0 BRA `(.L_x_37) ;  /* 0x00000004003c8947 */ /* 0x000fea0003800000 */
[C---:B------:R-:W-:Y:S02]  /*1170*/  FSETP.NEU.FTZ.AND P3, PT, |R3|.reuse, +INF , PT ;  /* 0x7f8000000300780b */ /* 0x040fe40003f7d200 */
[----:B------:R-:W-:Y:S02]  /*1180*/  FSETP.NEU.FTZ.AND P1, PT, |R0|, +INF , PT ;  /* 0x7f8000000000780b */ /* 0x000fe40003f3d200 */
[----:B------:R-:W-:-:S11]  /*1190*/  FSETP.NEU.FTZ.AND P0, PT, |R3|, +INF , PT ;  /* 0x7f8000000300780b */ /* 0x000fd60003f1d200 */
[----:B------:R-:W-:Y:S05]  /*11a0*/  @!P1 BRA !P3, `(.L_x_37) ;  /* 0x00000004002c9947 */ /* 0x000fea0005800000 */
[----:B------:R-:W-:-:S04]  /*11b0*/  LOP3.LUT P3, RZ, R3, 0x7fffffff, RZ, 0xc0, !PT ;  /* 0x7fffffff03ff7812 */ /* 0x000fc8000786c0ff */
[----:B------:R-:W-:-:S13]  /*11c0*/  PLOP3.LUT P1, PT, P1, P3, PT, 0x2f, 0xf2 ;  /* 0x0000000000f2781c */ /* 0x000fda0000f26577 */
[----:B------:R-:W-:Y:S05]  /*11d0*/  @P1 BRA `(.L_x_38) ;  /* 0x0000000400181947 */ /* 0x000fea0003800000 */
[----:B------:R-:W-:-:S04]  /*11e0*/  LOP3.LUT P1, RZ, R0, 0x7fffffff, RZ, 0xc0, !PT ;  /* 0x7fffffff00ff7812 */ /* 0x000fc8000782c0ff */
[----:B------:R-:W-:-:S13]  /*11f0*/  PLOP3.LUT P0, PT, P0, P1, PT, 0x2f, 0xf2 ;  /* 0x0000000000f2781c */ /* 0x000fda0000702577 */
[----:B------:R-:W-:Y:S05]  /*1200*/  @P0 BRA `(.L_x_39) ;  /* 0x0000000400000947 */ /* 0x000fea0003800000 */
[----:B------:R-:W-:Y:S02]  /*1210*/  ISETP.GE.AND P0, PT, R24, RZ, PT ;  /* 0x000000ff1800720c */ /* 0x000fe40003f06270 */
[----:B------:R-:W-:-:S11]  /*1220*/  ISETP.GE.AND P1, PT, R23, RZ, PT ;  /* 0x000000ff1700720c */ /* 0x000fd60003f26270 */
[----:B------:R-:W-:Y:S01]  /*1230*/  @P0 MOV R18, RZ ;  /* 0x000000ff00120202 */ /* 0x000fe20000000f00 */
[----:B------:R-:W-:Y:S02]  /*1240*/  @!P0 IMAD.MOV.U32 R18, RZ, RZ, -0x40 ;  /* 0xffffffc0ff128424 */ /* 0x000fe400078e00ff */
[----:B------:R-:W-:Y:S01]  /*1250*/  @!P0 FFMA R3, R3, 1.84467440737095516160e+19, RZ ;  /* 0x5f80000003038823 */ /* 0x000fe200000000ff */
[----:B------:R-:W-:Y:S01]  /*1260*/  @!P1 FFMA R0, R0, 1.84467440737095516160e+19, RZ ;  /* 0x5f80000000009823 */ /* 0x000fe200000000ff */
[----:B------:R-:W-:-:S07]  /*1270*/  @!P1 VIADD R18, R18, 0x40 ;  /* 0x0000004012129836 */ /* 0x000fce0000000000 */
.L_x_35:
[----:B------:R-:W-:Y:S01]  /*1280*/  LEA R23, R17, 0xc0800000, 0x17 ;  /* 0xc080000011177811 */ /* 0x000fe200078eb8ff */
[----:B------:R-:W-:Y:S01]  /*1290*/  VIADD R22, R22, 0xffffff81 ;  /* 0xffffff8116167836 */ /* 0x000fe20000000000 */
[----:B------:R-:W-:Y:S03]  /*12a0*/  BSSY.RECONVERGENT B3, `(.L_x_40) ;  /* 0x0000035000037945 */ /* 0x000fe60003800200 */
[----:B------:R-:W-:Y:S01]  /*12b0*/  IMAD.IADD R26, R0, 0x1, -R23 ;  /* 0x00000001001a7824 */ /* 0x000fe200078e0a17 */
[C---:B------:R-:W-:Y:S01]  /*12c0*/  IADD3 R17, PT, PT, R22.reuse, 0x7f, -R17 ;  /* 0x0000007f16117810 */ /* 0x040fe20007ffe811 */
[----:B------:R-:W-:Y:S02]  /*12d0*/  IMAD R0, R22, -0x800000, R3 ;  /* 0xff80000016007824 */ /* 0x000fe400078e0203 */
[----:B------:R-:W0:Y:S01]  /*12e0*/  MUFU.RCP R24, R26 ;  /* 0x0000001a00187308 */ /* 0x000e220000001000 */
[----:B------:R-:W-:Y:S01]  /*12f0*/  FADD.FTZ R23, -R26, -RZ ;  /* 0x800000ff1a177221 */ /* 0x000fe20000010100 */
[----:B------:R-:W-:-:S03]  /*1300*/  IMAD.IADD R17, R17, 0x1, R18 ;  /* 0x0000000111117824 */ /* 0x000fc600078e0212 */
[----:B0-----:R-:W-:-:S04]  /*1310*/  FFMA R25, R24, R23, 1 ;  /* 0x3f80000018197423 */ /* 0x001fc80000000017 */
[----:B------:R-:W-:-:S04]  /*1320*/  FFMA R25, R24, R25, R24 ;  /* 0x0000001918197223 */ /* 0x000fc80000000018 */
[----:B------:R-:W-:-:S04]  /*1330*/  FFMA R24, R0, R25, RZ ;  /* 0x0000001900187223 */ /* 0x000fc800000000ff */
[----:B------:R-:W-:-:S04]  /*1340*/  FFMA R3, R23, R24, R0 ;  /* 0x0000001817037223 */ /* 0x000fc80000000000 */
[----:B------:R-:W-:-:S04]  /*1350*/  FFMA R24, R25, R3, R24 ;  /* 0x0000000319187223 */ /* 0x000fc80000000018 */
[----:B------:R-:W-:-:S04]  /*1360*/  FFMA R23, R23, R24, R0 ;  /* 0x0000001817177223 */ /* 0x000fc80000000000 */
[----:B------:R-:W-:-:S05]  /*1370*/  FFMA R0, R25, R23, R24 ;  /* 0x0000001719007223 */ /* 0x000fca0000000018 */
[----:B------:R-:W-:-:S04]  /*1380*/  SHF.R.U32.HI R3, RZ, 0x17, R0 ;  /* 0x00000017ff037819 */ /* 0x000fc80000011600 */
[----:B------:R-:W-:-:S05]  /*1390*/  LOP3.LUT R18, R3, 0xff, RZ, 0xc0, !PT ;  /* 0x000000ff03127812 */ /* 0x000fca00078ec0ff */
[----:B------:R-:W-:-:S04]  /*13a0*/  IMAD.IADD R3, R18, 0x1, R17 ;  /* 0x0000000112037824 */ /* 0x000fc800078e0211 */
[----:B------:R-:W-:-:S05]  /*13b0*/  VIADD R18, R3, 0xffffffff ;  /* 0xffffffff03127836 */ /* 0x000fca0000000000 */
[----:B------:R-:W-:-:S13]  /*13c0*/  ISETP.GE.U32.AND P0, PT, R18, 0xfe, PT ;  /* 0x000000fe1200780c */ /* 0x000fda0003f06070 */
[----:B------:R-:W-:Y:S05]  /*13d0*/  @!P0 BRA `(.L_x_41) ;  /* 0x0000000000808947 */ /* 0x000fea0003800000 */
[----:B------:R-:W-:-:S13]  /*13e0*/  ISETP.GT.AND P0, PT, R3, 0xfe, PT ;  /* 0x000000fe0300780c */ /* 0x000fda0003f04270 */
[----:B------:R-:W-:Y:S05]  /*13f0*/  @P0 BRA `(.L_x_42) ;  /* 0x00000000006c0947 */ /* 0x000fea0003800000 */
[----:B------:R-:W-:-:S13]  /*1400*/  ISETP.GE.AND P0, PT, R3, 0x1, PT ;  /* 0x000000010300780c */ /* 0x000fda0003f06270 */
[----:B------:R-:W-:Y:S05]  /*1410*/  @P0 BRA `(.L_x_43) ;  /* 0x0000000000740947 */ /* 0x000fea0003800000 */
[----:B------:R-:W-:Y:S02]  /*1420*/  ISETP.GE.AND P0, PT, R3, -0x18, PT ;  /* 0xffffffe80300780c */ /* 0x000fe40003f06270 */
[----:B------:R-:W-:-:S11]  /*1430*/  LOP3.LUT R0, R0, 0x80000000, RZ, 0xc0, !PT ;  /* 0x8000000000007812 */ /* 0x000fd600078ec0ff */
[----:B------:R-:W-:Y:S05]  /*1440*/  @!P0 BRA `(.L_x_43) ;  /* 0x0000000000688947 */ /* 0x000fea0003800000 */
[-CC-:B------:R-:W-:Y:S01]  /*1450*/  FFMA.RZ R17, R25, R23.reuse, R24.reuse ;  /* 0x0000001719117223 */ /* 0x180fe2000000c018 */
[----:B------:R-:W-:Y:S02]  /*1460*/  VIADD R22, R3, 0x20 ;  /* 0x0000002003167836 */ /* 0x000fe40000000000 */
[CCC-:B------:R-:W-:Y:S01]  /*1470*/  FFMA.RP R18, R25.reuse, R23.reuse, R24.reuse ;  /* 0x0000001719127223 */ /* 0x1c0fe20000008018 */
[----:B------:R-:W-:Y:S01]  /*1480*/  FFMA.RM R23, R25, R23, R24 ;  /* 0x0000001719177223 */ /* 0x000fe20000004018 */
[----:B------:R-:W-:Y:S02]  /*1490*/  ISETP.NE.AND P3, PT, R3, RZ, PT ;  /* 0x000000ff0300720c */ /* 0x000fe40003f65270 */
[----:B------:R-:W-:Y:S02]  /*14a0*/  LOP3.LUT R17, R17, 0x7fffff, RZ, 0xc0, !PT ;  /* 0x007fffff11117812 */ /* 0x000fe400078ec0ff */
[----:B------:R-:W-:Y:S01]  /*14b0*/  ISETP.NE.AND P1, PT, R3, RZ, PT ;  /* 0x000000ff0300720c */ /* 0x000fe20003f25270 */
[----:B------:R-:W-:Y:S01]  /*14c0*/  IMAD.MOV R3, RZ, RZ, -R3 ;  /* 0x000000ffff037224 */ /* 0x000fe200078e0a03 */
[----:B------:R-:W-:-:S02]  /*14d0*/  LOP3.LUT R17, R17, 0x800000, RZ, 0xfc, !PT ;  /* 0x0080000011117812 */ /* 0x000fc400078efcff */
[----:B------:R-:W-:Y:S02]  /*14e0*/  FSETP.NEU.FTZ.AND P0, PT, R18, R23, PT ;  /* 0x000000171200720b */ /* 0x000fe40003f1d000 */
[----:B------:R-:W-:Y:S02]  /*14f0*/  SHF.L.U32 R22, R17, R22, RZ ;  /* 0x0000001611167219 */ /* 0x000fe400000006ff */
[----:B------:R-:W-:Y:S02]  /*1500*/  SEL R18, R3, RZ, P3 ;  /* 0x000000ff03127207 */ /* 0x000fe40001800000 */
[----:B------:R-:W-:Y:S02]  /*1510*/  ISETP.NE.AND P1, PT, R22, RZ, P1 ;  /* 0x000000ff1600720c */ /* 0x000fe40000f25270 */
[----:B------:R-:W-:Y:S02]  /*1520*/  SHF.R.U32.HI R18, RZ, R18, R17 ;  /* 0x00000012ff127219 */ /* 0x000fe40000011611 */
[----:B------:R-:W-:-:S02]  /*1530*/  PLOP3.LUT P0, PT, P0, P1, PT, 0xf8, 0x8f ;  /* 0x00000000008f781c */ /* 0x000fc40000703f70 */
[----:B------:R-:W-:Y:S02]  /*1540*/  SHF.R.U32.HI R17, RZ, 0x1, R18 ;  /* 0x00000001ff117819 */ /* 0x000fe40000011612 */
[----:B------:R-:W-:-:S04]  /*1550*/  SEL R22, RZ, 0x1, !P0 ;  /* 0x00000001ff167807 */ /* 0x000fc80004000000 */
[----:B------:R-:W-:-:S04]  /*1560*/  LOP3.LUT R3, R22, 0x1, R17, 0xf8, !PT ;  /* 0x0000000116037812 */ /* 0x000fc800078ef811 */
[----:B------:R-:W-:-:S05]  /*1570*/  LOP3.LUT R18, R3, R18, RZ, 0xc0, !PT ;  /* 0x0000001203127212 */ /* 0x000fca00078ec0ff */
[----:B------:R-:W-:-:S05]  /*1580*/  IMAD.IADD R17, R17, 0x1, R18 ;  /* 0x0000000111117824 */ /* 0x000fca00078e0212 */
[----:B------:R-:W-:Y:S01]  /*1590*/  LOP3.LUT R0, R17, R0, RZ, 0xfc, !PT ;  /* 0x0000000011007212 */ /* 0x000fe200078efcff */
[----:B------:R-:W-:Y:S06]  /*15a0*/  BRA `(.L_x_43) ;  /* 0x0000000000107947 */ /* 0x000fec0003800000 */
.L_x_42:
[----:B------:R-:W-:-:S04]  /*15b0*/  LOP3.LUT R0, R0, 0x80000000, RZ, 0xc0, !PT ;  /* 0x8000000000007812 */ /* 0x000fc800078ec0ff */
[----:B------:R-:W-:Y:S01]  /*15c0*/  LOP3.LUT R0, R0, 0x7f800000, RZ, 0xfc, !PT ;  /* 0x7f80000000007812 */ /* 0x000fe200078efcff */
[----:B------:R-:W-:Y:S06]  /*15d0*/  BRA `(.L_x_43) ;  /* 0x0000000000047947 */ /* 0x000fec0003800000 */
.L_x_41:
[----:B------:R-:W-:-:S07]  /*15e0*/  IMAD R0, R17, 0x800000, R0 ;  /* 0x0080000011007824 */ /* 0x000fce00078e0200 */
.L_x_43:
[----:B------:R-:W-:Y:S05]  /*15f0*/  BSYNC.RECONVERGENT B3 ;  /* 0x0000000000037941 */ /* 0x000fea0003800200 */
.L_x_40:
[----:B------:R-:W-:Y:S05]  /*1600*/  BRA `(.L_x_44) ;  /* 0x0000000000207947 */ /* 0x000fea0003800000 */
.L_x_39:
[----:B------:R-:W-:-:S04]  /*1610*/  LOP3.LUT R0, R0, 0x80000000, R3, 0x48, !PT ;  /* 0x8000000000007812 */ /* 0x000fc800078e4803 */
[----:B------:R-:W-:Y:S01]  /*1620*/  LOP3.LUT R0, R0, 0x7f800000, RZ, 0xfc, !PT ;  /* 0x7f80000000007812 */ /* 0x000fe200078efcff */
[----:B------:R-:W-:Y:S06]  /*1630*/  BRA `(.L_x_44) ;  /* 0x0000000000147947 */ /* 0x000fec0003800000 */
.L_x_38:
[----:B------:R-:W-:Y:S01]  /*1640*/  LOP3.LUT R0, R0, 0x80000000, R3, 0x48, !PT ;  /* 0x8000000000007812 */ /* 0x000fe200078e4803 */
[----:B------:R-:W-:Y:S06]  /*1650*/  BRA `(.L_x_44) ;  /* 0x00000000000c7947 */ /* 0x000fec0003800000 */
.L_x_37:
[----:B------:R-:W0:Y:S01]  /*1660*/  MUFU.RSQ R0, -QNAN ;  /* 0xffc0000000007908 */ /* 0x000e220000001400 */
[----:B------:R-:W-:Y:S05]  /*1670*/  BRA `(.L_x_44) ;  /* 0x0000000000047947 */ /* 0x000fea0003800000 */
.L_x_36:
[----:B------:R-:W-:-:S07]  /*1680*/  FADD.FTZ R0, R3, R0 ;  /* 0x0000000003007221 */ /* 0x000fce0000010000 */
.L_x_44:
[----:B------:R-:W-:Y:S05]  /*1690*/  BSYNC.RECONVERGENT B2 ;  /* 0x0000000000027941 */ /* 0x000fea0003800200 */
.L_x_34:
[----:B------:R-:W-:-:S04]  /*16a0*/  IMAD.MOV.U32 R17, RZ, RZ, 0x0 ;  /* 0x00000000ff117424 */ /* 0x000fc800078e00ff */
[----:B0-----:R-:W-:Y:S05]  /*16b0*/  RET.REL.NODEC R16 `(kernel_pbc_noz) ;  /* 0xffffffe810507950 */ /* 0x001fea0003c3ffff */
.L_x_45:
        /* <DEDUP_REMOVED lines=12> */
.L_x_63:


//--------------------- .text.kernel_timestep     --------------------------
	.section	.text.kernel_timestep,"ax",@progbits
	.align	128
        .global         kernel_timestep
        .type           kernel_timestep,@function
        .size           kernel_timestep,(.L_x_68 - kernel_timestep)
        .other          kernel_timestep,@"STO_CUDA_ENTRY STV_DEFAULT"
kernel_timestep:
.text.kernel_timestep:
[----:B------:R-:W-:Y:S01]  /*0000*/  LDC R1, c[0x0][0x37c] ;  /* 0x0000df00ff017b82 */ /* 0x000fe20000000800 */
[----:B------:R-:W0:Y:S07]  /*0010*/  S2R R0, SR_TID.X ;  /* 0x0000000000007919 */ /* 0x000e2e0000002100 */
[----:B------:R-:W1:Y:S01]  /*0020*/  S2UR UR4, SR_CTAID.X ;  /* 0x00000000000479c3 */ /* 0x000e620000002500 */
[----:B------:R-:W-:Y:S01]  /*0030*/  MOV R9, 0x400 ;  /* 0x0000040000097802 */ /* 0x000fe20000000f00 */
[----:B------:R-:W2:Y:S01]  /*0040*/  LDCU.64 UR6, c[0x0][0x358] ;  /* 0x00006b00ff0677ac */ /* 0x000ea20008000a00 */
[----:B------:R-:W0:Y:S01]  /*0050*/  S2R R7, SR_TID.Y ;  /* 0x0000000000077919 */ /* 0x000e220000002200 */
[----:B------:R-:W-:Y:S01]  /*0060*/  BSSY.RECONVERGENT B0, `(.L_x_46) ;  /* 0x000003f000007945 */ /* 0x000fe20003800200 */
[----:B------:R-:W3:Y:S01]  /*0070*/  S2R R6, SR_TID.Z ;  /* 0x0000000000067919 */ /* 0x000ee20000002300 */
[----:B------:R-:W4:Y:S01]  /*0080*/  S2R R8, SR_CgaCtaId ;  /* 0x0000000000087919 */ /* 0x000f220000008800 */
[----:B------:R-:W2:Y:S01]  /*0090*/  S2R R10, SR_CTAID.Y ;  /* 0x00000000000a7919 */ /* 0x000ea20000002600 */
[----:B------:R-:W2:Y:S01]  /*00a0*/  S2R R11, SR_CTAID.Z ;  /* 0x00000000000b7919 */ /* 0x000ea20000002700 */
[----:B-1----:R-:W-:Y:S01]  /*00b0*/  USHF.L.U32 UR4, UR4, 0x3, URZ ;  /* 0x0000000304047899 */ /* 0x002fe200080006ff */
[----:B0-----:R-:W-:-:S04]  /*00c0*/  LEA R3, R7, R0, 0x3 ;  /* 0x0000000007037211 */ /* 0x001fc800078e18ff */
[----:B---3--:R-:W-:-:S04]  /*00d0*/  LEA R14, R6, R3, 0x6 ;  /* 0x00000003060e7211 */ /* 0x008fc800078e30ff */
[----:B------:R-:W-:Y:S02]  /*00e0*/  ISETP.GT.U32.AND P0, PT, R14, 0xc3, PT ;  /* 0x000000c30e00780c */ /* 0x000fe40003f04070 */
[----:B----4-:R-:W-:-:S05]  /*00f0*/  LEA R5, R8, R9, 0x18 ;  /* 0x0000000908057211 */ /* 0x010fca00078ec0ff */
[----:B------:R-:W-:-:S04]  /*0100*/  IMAD R2, R0, 0x310, R5 ;  /* 0x0000031000027824 */ /* 0x000fc800078e0205 */
[----:B------:R-:W-:-:S05]  /*0110*/  IMAD R3, R7, 0x38, R2 ;  /* 0x0000003807037824 */ /* 0x000fca00078e0202 */
[----:B------:R-:W-:Y:S01]  /*0120*/  LEA R12, R6, R3, 0x2 ;  /* 0x00000003060c7211 */ /* 0x000fe200078e10ff */
[----:B--2---:R-:W-:Y:S06]  /*0130*/  @P0 BRA `(.L_x_47) ;  /* 0x0000000000c40947 */ /* 0x004fec0003800000 */
[----:B------:R-:W-:Y:S01]  /*0140*/  LOP3.LUT R2, R14, 0xffff, RZ, 0xc0, !PT ;  /* 0x0000ffff0e027812 */ /* 0x000fe200078ec0ff */
[----:B------:R-:W0:Y:S04]  /*0150*/  S2R R17, SR_CgaCtaId ;  /* 0x0000000000117919 */ /* 0x000e280000008800 */
[----:B------:R-:W-:-:S05]  /*0160*/  IMAD R2, R2, 0x4925, RZ ;  /* 0x0000492502027824 */ /* 0x000fca00078e02ff */
[----:B------:R-:W-:Y:S02]  /*0170*/  SHF.R.U32.HI R13, RZ, 0x12, R2 ;  /* 0x00000012ff0d7819 */ /* 0x000fe40000011602 */
[----:B------:R-:W1:Y:S02]  /*0180*/  LDC.64 R2, c[0x0][0x390] ;  /* 0x0000e400ff027b82 */ /* 0x000e640000000a00 */
[----:B------:R-:W-:Y:S02]  /*0190*/  PRMT R4, R13, 0x9910, RZ ;  /* 0x000099100d047816 */ /* 0x000fe400000000ff */
[----:B------:R-:W-:-:S03]  /*01a0*/  LEA R16, R10, R13, 0x3 ;  /* 0x0000000d0a107211 */ /* 0x000fc600078e18ff */
[----:B------:R-:W-:-:S05]  /*01b0*/  IMAD R4, R4, 0xe, RZ ;  /* 0x0000000e04047824 */ /* 0x000fca00078e02ff */
[----:B------:R-:W-:-:S04]  /*01c0*/  IADD3 R4, PT, PT, RZ, -R4, RZ ;  /* 0x80000004ff047210 */ /* 0x000fc80007ffe0ff */
[----:B------:R-:W-:Y:S02]  /*01d0*/  PRMT R15, R4, 0x7710, RZ ;  /* 0x00007710040f7816 */ /* 0x000fe400000000ff */
[----:B------:R-:W2:Y:S02]  /*01e0*/  LDC.64 R4, c[0x0][0x380] ;  /* 0x0000e000ff047b82 */ /* 0x000ea40000000a00 */
[----:B------:R-:W-:-:S04]  /*01f0*/  IADD3 R14, PT, PT, R14, R15, RZ ;  /* 0x0000000f0e0e7210 */ /* 0x000fc80007ffe0ff */
[----:B------:R-:W-:-:S04]  /*0200*/  LOP3.LUT R14, R14, 0xffff, RZ, 0xc0, !PT ;  /* 0x0000ffff0e0e7812 */ /* 0x000fc800078ec0ff */
[----:B------:R-:W-:-:S05]  /*0210*/  LEA R15, R11, R14, 0x3 ;  /* 0x0000000e0b0f7211 */ /* 0x000fca00078e18ff */
[----:B-1----:R-:W-:-:S04]  /*0220*/  IMAD R3, R15, R3, R16 ;  /* 0x000000030f037224 */ /* 0x002fc800078e0210 */
[----:B------:R-:W-:Y:S01]  /*0230*/  IMAD R3, R3, R2, UR4 ;  /* 0x0000000403037e24 */ /* 0x000fe2000f8e0202 */
[----:B------:R-:W-:-:S03]  /*0240*/  MOV R2, 0x400 ;  /* 0x0000040000027802 */ /* 0x000fc60000000f00 */
[----:B--2---:R-:W-:Y:S01]  /*0250*/  IMAD.WIDE R4, R3, 0x4, R4 ;  /* 0x0000000403047825 */ /* 0x004fe200078e0204 */
[----:B0-----:R-:W-:-:S04]  /*0260*/  LEA R2, R17, R2, 0x18 ;  /* 0x0000000211027211 */ /* 0x001fc800078ec0ff */
[----:B------:R-:W2:Y:S04]  /*0270*/  LDG.E R16, desc[UR6][R4.64] ;  /* 0x0000000604107981 */ /* 0x000ea8000c1e1900 */
[----:B------:R-:W3:Y:S04]  /*0280*/  LDG.E R18, desc[UR6][R4.64+0x4] ;  /* 0x0000040604127981 */ /* 0x000ee8000c1e1900 */
[----:B------:R-:W4:Y:S04]  /*0290*/  LDG.E R20, desc[UR6][R4.64+0x8] ;  /* 0x0000080604147981 */ /* 0x000f28000c1e1900 */
[----:B------:R-:W5:Y:S04]  /*02a0*/  LDG.E R22, desc[UR6][R4.64+0xc] ;  /* 0x00000c0604167981 */ /* 0x000f68000c1e1900 */
        /* <DEDUP_REMOVED lines=9> */
[----:B------:R-:W5:Y:S01]  /*0340*/  LDG.E R25, desc[UR6][R4.64+0x34] ;  /* 0x0000340604197981 */ /* 0x000f62000c1e1900 */
[----:B------:R-:W-:-:S05]  /*0350*/  IMAD R13, R13, 0x38, R2 ;  /* 0x000000380d0d7824 */ /* 0x000fca00078e0202 */
[----:B------:R-:W-:-:S05]  /*0360*/  LEA R13, R14, R13, 0x2 ;  /* 0x0000000d0e0d7211 */ /* 0x000fca00078e10ff */
[----:B--2---:R0:W-:Y:S04]  /*0370*/  STS [R13], R16 ;  /* 0x000000100d007388 */ /* 0x0041e80000000800 */
[----:B---3--:R0:W-:Y:S04]  /*0380*/  STS [R13+0x310], R18 ;  /* 0x000310120d007388 */ /* 0x0081e80000000800 */
[----:B----4-:R0:W-:Y:S04]  /*0390*/  STS [R13+0x620], R20 ;  /* 0x000620140d007388 */ /* 0x0101e80000000800 */
[----:B-----5:R0:W-:Y:S04]  /*03a0*/  STS [R13+0x930], R22 ;  /* 0x000930160d007388 */ /* 0x0201e80000000800 */
[----:B------:R0:W-:Y:S04]  /*03b0*/  STS [R13+0xc40], R24 ;  /* 0x000c40180d007388 */ /* 0x0001e80000000800 */
        /* <DEDUP_REMOVED lines=8> */
[----:B------:R0:W-:Y:S02]  /*0440*/  STS [R13+0x27d0], R25 ;  /* 0x0027d0190d007388 */ /* 0x0001e40000000800 */
.L_x_47:
[----:B------:R-:W-:Y:S05]  /*0450*/  BSYNC.RECONVERGENT B0 ;  /* 0x0000000000007941 */ /* 0x000fea0003800200 */
.L_x_46:
[----:B------:R-:W-:Y:S01]  /*0460*/  BAR.SYNC.DEFER_BLOCKING 0x0 ;  /* 0x0000000000007b1d */ /* 0x000fe20000010000 */
[----:B------:R-:W-:Y:S02]  /*0470*/  IADD3 R9, PT, PT, R9, 0x2ae0, RZ ;  /* 0x00002ae009097810 */ /* 0x000fe40007ffe0ff */
[----:B------:R-:W-:Y:S02]  /*0480*/  ISETP.GT.U32.AND P6, PT, R0, 0x3, PT ;  /* 0x000000030000780c */ /* 0x000fe40003fc4070 */
[----:B------:R-:W-:Y:S01]  /*0490*/  LEA R9, R8, R9, 0x18 ;  /* 0x0000000908097211 */ /* 0x000fe200078ec0ff */
[----:B------:R-:W1:Y:S01]  /*04a0*/  LDCU UR5, c[0x0][0x39c] ;  /* 0x00007380ff0577ac */ /* 0x000e620008000800 */
[----:B------:R-:W-:Y:S01]  /*04b0*/  BSSY.RECONVERGENT B0, `(.L_x_48) ;  /* 0x000002c000007945 */ /* 0x000fe20003800200 */
[----:B------:R-:W-:Y:S02]  /*04c0*/  ISETP.GT.U32.AND P4, PT, R7, 0x3, PT ;  /* 0x000000030700780c */ /* 0x000fe40003f84070 */
[----:B------:R-:W-:Y:S01]  /*04d0*/  IMAD R4, R0, 0x310, R9 ;  /* 0x0000031000047824 */ /* 0x000fe200078e0209 */
[----:B------:R-:W-:-:S02]  /*04e0*/  ISETP.GT.U32.AND P3, PT, R6, 0x3, PT ;  /* 0x000000030600780c */ /* 0x000fc40003f64070 */
[--C-:B------:R-:W-:Y:S02]  /*04f0*/  LOP3.LUT P2, RZ, R0, 0x3fc, R6.reuse, 0xc8, !PT ;  /* 0x000003fc00ff7812 */ /* 0x100fe4000784c806 */
[----:B------:R-:W-:Y:S01]  /*0500*/  LOP3.LUT P1, RZ, R7, 0x3fc, R6, 0xc8, !PT ;  /* 0x000003fc07ff7812 */ /* 0x000fe2000782c806 */
[----:B------:R-:W-:Y:S04]  /*0510*/  LDS R2, [R12+0x3c] ;  /* 0x00003c000c027984 */ /* 0x000fe80000000800 */
[----:B0-----:R-:W0:Y:S04]  /*0520*/  LDS R3, [R12+0x65c] ;  /* 0x00065c000c037984 */ /* 0x001e280000000800 */
[----:B------:R-:W2:Y:S04]  /*0530*/  LDS R5, [R12+0x314] ;  /* 0x000314000c057984 */ /* 0x000ea80000000800 */
[----:B------:R-:W3:Y:S04]  /*0540*/  LDS R13, [R12+0x384] ;  /* 0x000384000c0d7984 */ /* 0x000ee80000000800 */
[----:B------:R-:W4:Y:S04]  /*0550*/  LDS R15, [R12+0x348] ;  /* 0x000348000c0f7984 */ /* 0x000f280000000800 */
[----:B------:R-:W5:Y:S04]  /*0560*/  LDS R17, [R12+0x350] ;  /* 0x000350000c117984 */ /* 0x000f680000000800 */
[----:B------:R-:W1:Y:S01]  /*0570*/  LDS R19, [R12+0x34c] ;  /* 0x00034c000c137984 */ /* 0x000e620000000800 */
[----:B0-----:R-:W-:Y:S01]  /*0580*/  FADD R2, R2, R3 ;  /* 0x0000000302027221 */ /* 0x001fe20000000000 */
[----:B------:R-:W-:-:S03]  /*0590*/  LOP3.LUT R3, R0, R7, RZ, 0xfc, !PT ;  /* 0x0000000700037212 */ /* 0x000fc600078efcff */
[----:B--2---:R-:W-:Y:S01]  /*05a0*/  FADD R2, R2, R5 ;  /* 0x0000000502027221 */ /* 0x004fe20000000000 */
[----:B------:R-:W-:-:S03]  /*05b0*/  LOP3.LUT P5, R3, R3, 0x3fc, RZ, 0xc0, !PT ;  /* 0x000003fc03037812 */ /* 0x000fc600078ac0ff */
[----:B---3--:R-:W-:Y:S01]  /*05c0*/  FADD R2, R2, R13 ;  /* 0x0000000d02027221 */ /* 0x008fe20000000000 */
[----:B------:R-:W-:Y:S01]  /*05d0*/  ISETP.NE.AND P0, PT, R3, RZ, PT ;  /* 0x000000ff0300720c */ /* 0x000fe20003f05270 */
[----:B------:R-:W-:Y:S02]  /*05e0*/  IMAD R3, R7, 0x38, R4 ;  /* 0x0000003807037824 */ /* 0x000fe400078e0204 */
[----:B----4-:R-:W-:Y:S01]  /*05f0*/  FADD R2, R2, R15 ;  /* 0x0000000f02027221 */ /* 0x010fe20000000000 */
[----:B------:R-:W-:-:S03]  /*0600*/  ISETP.GT.U32.OR P0, PT, R6, 0x3, P0 ;  /* 0x000000030600780c */ /* 0x000fc60000704470 */
[----:B-----5:R-:W-:-:S04]  /*0610*/  FADD R2, R2, R17 ;  /* 0x0000001102027221 */ /* 0x020fc80000000000 */
[----:B-1----:R-:W-:Y:S01]  /*0620*/  FFMA R19, R19, -6, R2 ;  /* 0xc0c0000013137823 */ /* 0x002fe20000000002 */
[----:B------:R-:W-:-:S03]  /*0630*/  LEA R2, R6, R3, 0x2 ;  /* 0x0000000306027211 */ /* 0x000fc600078e10ff */
[----:B------:R-:W-:-:S05]  /*0640*/  FMUL R19, R19, UR5 ;  /* 0x0000000513137c20 */ /* 0x000fca0008400000 */
[----:B------:R0:W-:Y:S01]  /*0650*/  STS [R2+0x34c], R19 ;  /* 0x00034c1302007388 */ /* 0x0001e20000000800 */
[----:B------:R-:W-:Y:S06]  /*0660*/  BAR.SYNC.DEFER_BLOCKING 0x0 ;  /* 0x0000000000007b1d */ /* 0x000fec0000010000 */
[----:B------:R-:W-:Y:S05]  /*0670*/  @P6 BRA `(.L_x_49) ;  /* 0x00000000003c6947 */ /* 0x000fea0003800000 */
[----:B------:R-:W-:Y:S04]  /*0680*/  LDS R3, [R12+0x18bc] ;  /* 0x0018bc000c037984 */ /* 0x000fe80000000800 */
[----:B------:R-:W1:Y:S04]  /*0690*/  LDS R4, [R12+0x1edc] ;  /* 0x001edc000c047984 */ /* 0x000e680000000800 */
[----:B------:R-:W2:Y:S04]  /*06a0*/  LDS R8, [R12+0x1b94] ;  /* 0x001b94000c087984 */ /* 0x000ea80000000800 */
[----:B------:R-:W3:Y:S04]  /*06b0*/  LDS R14, [R12+0x1c04] ;  /* 0x001c04000c0e7984 */ /* 0x000ee80000000800 */
[----:B------:R-:W4:Y:S04]  /*06c0*/  LDS R16, [R12+0x1bc8] ;  /* 0x001bc8000c107984 */ /* 0x000f280000000800 */
[----:B------:R-:W5:Y:S04]  /*06d0*/  LDS R18, [R12+0x1bd0] ;  /* 0x001bd0000c127984 */ /* 0x000f680000000800 */
[----:B------:R-:W0:Y:S01]  /*06e0*/  LDS R20, [R12+0x1bcc] ;  /* 0x001bcc000c147984 */ /* 0x000e220000000800 */
[----:B-1----:R-:W-:-:S04]  /*06f0*/  FADD R3, R3, R4 ;  /* 0x0000000403037221 */ /* 0x002fc80000000000 */
[----:B--2---:R-:W-:-:S04]  /*0700*/  FADD R3, R3, R8 ;  /* 0x0000000803037221 */ /* 0x004fc80000000000 */
[----:B---3--:R-:W-:-:S04]  /*0710*/  FADD R3, R3, R14 ;  /* 0x0000000e03037221 */ /* 0x008fc80000000000 */
[----:B----4-:R-:W-:-:S04]  /*0720*/  FADD R3, R3, R16 ;  /* 0x0000001003037221 */ /* 0x010fc80000000000 */
[----:B-----5:R-:W-:-:S04]  /*0730*/  FADD R3, R3, R18 ;  /* 0x0000001203037221 */ /* 0x020fc80000000000 */
[----:B0-----:R-:W-:-:S04]  /*0740*/  FFMA R3, R20, -6, R3 ;  /* 0xc0c0000014037823 */ /* 0x001fc80000000003 */
[----:B------:R-:W-:-:S05]  /*0750*/  FMUL R3, R3, UR5 ;  /* 0x0000000503037c20 */ /* 0x000fca0008400000 */
[----:B------:R1:W-:Y:S02]  /*0760*/  STS [R2+0x1bcc], R3 ;  /* 0x001bcc0302007388 */ /* 0x0003e40000000800 */
.L_x_49:
[----:B------:R-:W-:Y:S05]  /*0770*/  BSYNC.RECONVERGENT B0 ;  /* 0x0000000000007941 */ /* 0x000fea0003800200 */
.L_x_48:
[----:B------:R-:W-:Y:S06]  /*0780*/  BAR.SYNC.DEFER_BLOCKING 0x0 ;  /* 0x0000000000007b1d */ /* 0x000fec0000010000 */
[----:B------:R-:W-:Y:S04]  /*0790*/  BSSY.RECONVERGENT B0, `(.L_x_50) ;  /* 0x0000011000007945 */ /* 0x000fe80003800200 */
[----:B------:R-:W-:Y:S05]  /*07a0*/  @P4 BRA `(.L_x_51) ;  /* 0x00000000003c4947 */ /* 0x000fea0003800000 */
[----:B-1----:R-:W-:Y:S04]  /*07b0*/  LDS R3, [R12+0x1fc] ;  /* 0x0001fc000c037984 */ /* 0x002fe80000000800 */
        /* <DEDUP_REMOVED lines=14> */
.L_x_51:
[----:B------:R-:W-:Y:S05]  /*08a0*/  BSYNC.RECONVERGENT B0 ;  /* 0x0000000000007941 */ /* 0x000fea0003800200 */
.L_x_50:
[----:B------:R-:W-:Y:S06]  /*08b0*/  BAR.SYNC.DEFER_BLOCKING 0x0 ;  /* 0x0000000000007b1d */ /* 0x000fec0000010000 */
[----:B------:R-:W-:Y:S04]  /*08c0*/  BSSY.RECONVERGENT B0, `(.L_x_52) ;  /* 0x0000011000007945 */ /* 0x000fe80003800200 */
[----:B------:R-:W-:Y:S05]  /*08d0*/  @P3 BRA `(.L_x_53) ;  /* 0x00000000003c3947 */ /* 0x000fea0003800000 */
[----:B-12---:R-:W-:Y:S04]  /*08e0*/  LDS R3, [R12+0x5c] ;  /* 0x00005c000c037984 */ /* 0x006fe80000000800 */
        /* <DEDUP_REMOVED lines=14> */
.L_x_53:
[----:B------:R-:W-:Y:S05]  /*09d0*/  BSYNC.RECONVERGENT B0 ;  /* 0x0000000000007941 */ /* 0x000fea0003800200 */
.L_x_52:
[----:B------:R-:W-:Y:S06]  /*09e0*/  BAR.SYNC.DEFER_BLOCKING 0x0 ;  /* 0x0000000000007b1d */ /* 0x000fec0000010000 */
[----:B------:R-:W-:Y:S04]  /*09f0*/  BSSY.RECONVERGENT B0, `(.L_x_54) ;  /* 0x0000011000007945 */ /* 0x000fe80003800200 */
[----:B------:R-:W-:Y:S05]  /*0a00*/  @P5 BRA `(.L_x_55) ;  /* 0x00000000003c5947 */ /* 0x000fea0003800000 */
[----:B-123--:R-:W-:Y:S04]  /*0a10*/  LDS R3, [R12+0x1a7c] ;  /* 0x001a7c000c037984 */ /* 0x00efe80000000800 */
        /* <DEDUP_REMOVED lines=14> */
.L_x_55:
[----:B------:R-:W-:Y:S05]  /*0b00*/  BSYNC.RECONVERGENT B0 ;  /* 0x0000000000007941 */ /* 0x000fea0003800200 */
.L_x_54:
[----:B------:R-:W-:Y:S06]  /*0b10*/  BAR.SYNC.DEFER_BLOCKING 0x0 ;  /* 0x0000000000007b1d */ /* 0x000fec0000010000 */
[----:B------:R-:W-:Y:S04]  /*0b20*/  BSSY.RECONVERGENT B0, `(.L_x_56) ;  /* 0x0000011000007945 */ /* 0x000fe80003800200 */
[----:B------:R-:W-:Y:S05]  /*0b30*/  @P2 BRA `(.L_x_57) ;  /* 0x00000000003c2947 */ /* 0x000fea0003800000 */
[----:B-1234-:R-:W-:Y:S04]  /*0b40*/  LDS R3, [R12+0x18dc] ;  /* 0x0018dc000c037984 */ /* 0x01efe80000000800 */
        /* <DEDUP_REMOVED lines=14> */
.L_x_57:
[----:B------:R-:W-:Y:S05]  /*0c30*/  BSYNC.RECONVERGENT B0 ;  /* 0x0000000000007941 */ /* 0x000fea0003800200 */
.L_x_56:
[----:B------:R-:W-:Y:S06]  /*0c40*/  BAR.SYNC.DEFER_BLOCKING 0x0 ;  /* 0x0000000000007b1d */ /* 0x000fec0000010000 */
[----:B------:R-:W-:Y:S04]  /*0c50*/  BSSY.RECONVERGENT B0, `(.L_x_58) ;  /* 0x0000011000007945 */ /* 0x000fe80003800200 */
[----:B------:R-:W-:Y:S05]  /*0c60*/  @P1 BRA `(.L_x_59) ;  /* 0x00000000003c1947 */ /* 0x000fea0003800000 */
[----:B01234-:R-:W-:Y:S04]  /*0c70*/  LDS R3, [R12+0x21c] ;  /* 0x00021c000c037984 */ /* 0x01ffe80000000800 */
[----:B------:R-:W0:Y:S04]  /*0c80*/  LDS R4, [R12+0x83c] ;  /* 0x00083c000c047984 */ /* 0x000e280000000800 */
[----:B------:R-:W1:Y:S04]  /*0c90*/  LDS R8, [R12+0x4f4] ;  /* 0x0004f4000c087984 */ /* 0x000e680000000800 */
[----:B------:R-:W2:Y:S04]  /*0ca0*/  LDS R14, [R12+0x564] ;  /* 0x000564000c0e7984 */ /* 0x000ea80000000800 */
[----:B------:R-:W3:Y:S04]  /*0cb0*/  LDS R16, [R12+0x528] ;  /* 0x000528000c107984 */ /* 0x000ee80000000800 */
[----:B------:R-:W4:Y:S04]  /*0cc0*/  LDS R18, [R12+0x530] ;  /* 0x000530000c127984 */ /* 0x000f280000000800 */
[----:B------:R-:W5:Y:S01]  /*0cd0*/  LDS R20, [R12+0x52c] ;  /* 0x00052c000c147984 */ /* 0x000f620000000800 */
[----:B0-----:R-:W-:-:S04]  /*0ce0*/  FADD R3, R3, R4 ;  /* 0x0000000403037221 */ /* 0x001fc80000000000 */
[----:B-1----:R-:W-:-:S04]  /*0cf0*/  FADD R3, R3, R8 ;  /* 0x0000000803037221 */ /* 0x002fc80000000000 */
[----:B--2---:R-:W-:-:S04]  /*0d00*/  FADD R3, R3, R14 ;  /* 0x0000000e03037221 */ /* 0x004fc80000000000 */
[----:B---3--:R-:W-:-:S04]  /*0d10*/  FADD R3, R3, R16 ;  /* 0x0000001003037221 */ /* 0x008fc80000000000 */
[----:B----4-:R-:W-:-:S04]  /*0d20*/  FADD R3, R3, R18 ;  /* 0x0000001203037221 */ /* 0x010fc80000000000 */
[----:B-----5:R-:W-:-:S04]  /*0d30*/  FFMA R3, R20, -6, R3 ;  /* 0xc0c0000014037823 */ /* 0x020fc80000000003 */
[----:B------:R-:W-:-:S05]  /*0d40*/  FMUL R3, R3, UR5 ;  /* 0x0000000503037c20 */ /* 0x000fca0008400000 */
[----:B------:R0:W-:Y:S02]  /*0d50*/  STS [R2+0x52c], R3 ;  /* 0x00052c0302007388 */ /* 0x0001e40000000800 */
.L_x_59:
[----:B------:R-:W-:Y:S05]  /*0d60*/  BSYNC.RECONVERGENT B0 ;  /* 0x0000000000007941 */ /* 0x000fea0003800200 */
.L_x_58:
        /* <DEDUP_REMOVED lines=18> */
.L_x_61:
[----:B------:R-:W-:Y:S05]  /*0e90*/  BSYNC.RECONVERGENT B0 ;  /* 0x0000000000007941 */ /* 0x000fea0003800200 */
.L_x_60:
[----:B------:R-:W-:Y:S01]  /*0ea0*/  BAR.SYNC.DEFER_BLOCKING 0x0 ;  /* 0x0000000000007b1d */ /* 0x000fe20000010000 */
[----:B------:R-:W-:Y:S02]  /*0eb0*/  LEA R6, R11, R6, 0x3 ;  /* 0x000000060b067211 */ /* 0x000fe400078e18ff */
[----:B------:R-:W-:Y:S02]  /*0ec0*/  LEA R7, R10, R7, 0x3 ;  /* 0x000000070a077211 */ /* 0x000fe400078e18ff */
[----:B------:R-:W-:Y:S01]  /*0ed0*/  IADD3 R6, PT, PT, R6, 0x3, RZ ;  /* 0x0000000306067810 */ /* 0x000fe20007ffe0ff */
[----:B------:R-:W5:Y:S02]  /*0ee0*/  LDCU.64 UR8, c[0x0][0x390] ;  /* 0x00007200ff0877ac */ /* 0x000f640008000a00 */
[----:B------:R-:W0:Y:S01]  /*0ef0*/  LDC.64 R4, c[0x0][0x388] ;  /* 0x0000e200ff047b82 */ /* 0x000e220000000a00 */
[----:B------:R-:W-:Y:S01]  /*0f00*/  IADD3 R0, PT, PT, R0, UR4, RZ ;  /* 0x0000000400007c10 */ /* 0x000fe2000fffe0ff */
[----:B-----5:R-:W-:-:S05]  /*0f10*/  IMAD R6, R6, UR9, R7 ;  /* 0x0000000906067c24 */ /* 0x020fca000f8e0207 */
[----:B------:R-:W-:-:S05]  /*0f20*/  IADD3 R7, PT, PT, R6, 0x3, RZ ;  /* 0x0000000306077810 */ /* 0x000fca0007ffe0ff */
[----:B------:R-:W-:-:S05]  /*0f30*/  IMAD R0, R7, UR8, R0 ;  /* 0x0000000807007c24 */ /* 0x000fca000f8e0200 */
[----:B------:R-:W-:Y:S01]  /*0f40*/  IADD3 R7, PT, PT, R0, 0x3, RZ ;  /* 0x0000000300077810 */ /* 0x000fe20007ffe0ff */
[----:B------:R-:W-:Y:S08]  /*0f50*/  BAR.SYNC.DEFER_BLOCKING 0x0 ;  /* 0x0000000000007b1d */ /* 0x000ff00000010000 */
[----:B------:R-:W-:Y:S08]  /*0f60*/  BAR.SYNC.DEFER_BLOCKING 0x0 ;  /* 0x0000000000007b1d */ /* 0x000ff00000010000 */
[----:B------:R-:W-:Y:S08]  /*0f70*/  BAR.SYNC.DEFER_BLOCKING 0x0 ;  /* 0x0000000000007b1d */ /* 0x000ff00000010000 */
[----:B------:R-:W-:Y:S08]  /*0f80*/  BAR.SYNC.DEFER_BLOCKING 0x0 ;  /* 0x0000000000007b1d */ /* 0x000ff00000010000 */
[----:B------:R-:W-:Y:S08]  /*0f90*/  BAR.SYNC.DEFER_BLOCKING 0x0 ;  /* 0x0000000000007b1d */ /* 0x000ff00000010000 */
[----:B------:R-:W-:Y:S08]  /*0fa0*/  BAR.SYNC.DEFER_BLOCKING 0x0 ;  /* 0x0000000000007b1d */ /* 0x000ff00000010000 */
[----:B------:R-:W-:Y:S08]  /*0fb0*/  BAR.SYNC.DEFER_BLOCKING 0x0 ;  /* 0x0000000000007b1d */ /* 0x000ff00000010000 */
[----:B------:R-:W-:Y:S08]  /*0fc0*/  BAR.SYNC.DEFER_BLOCKING 0x0 ;  /* 0x0000000000007b1d */ /* 0x000ff00000010000 */
[----:B------:R-:W-:Y:S06]  /*0fd0*/  BAR.SYNC.DEFER_BLOCKING 0x0 ;  /* 0x0000000000007b1d */ /* 0x000fec0000010000 */
[----:B01234-:R-:W-:Y:S04]  /*0fe0*/  LDS R2, [R2+0x9e4] ;  /* 0x0009e40002027984 */ /* 0x01ffe80000000800 */
[----:B------:R-:W0:Y:S02]  /*0ff0*/  LDS R3, [R12+0x9e4] ;  /* 0x0009e4000c037984 */ /* 0x000e240000000800 */
[----:B0-----:R-:W-:Y:S01]  /*1000*/  FFMA R0, R3, 6, R2 ;  /* 0x40c0000003007823 */ /* 0x001fe20000000002 */
[----:B------:R-:W-:-:S04]  /*1010*/  IMAD.WIDE R2, R7, 0x4, R4 ;  /* 0x0000000407027825 */ /* 0x000fc800078e0204 */
[----:B------:R-:W-:-:S05]  /*1020*/  FMUL R5, R0, 0.16666667163372039795 ;  /* 0x3e2aaaab00057820 */ /* 0x000fca0000400000 */
[----:B------:R-:W-:Y:S01]  /*1030*/  STG.E desc[UR6][R2.64], R5 ;  /* 0x0000000502007986 */ /* 0x000fe2000c101906 */
[----:B------:R-:W-:Y:S05]  /*1040*/  EXIT ;  /* 0x000000000000794d */ /* 0x000fea0003800000 */
.L_x_62:
        /* <DEDUP_REMOVED lines=11> */
.L_x_68:


//--------------------- .nv.shared.reserved.0     --------------------------
	.section	.nv.shared.reserved.0,"aw",@nobits
	.weak		__nv_reservedSMEM_offset_0_alias
	.size		__nv_reservedSMEM_offset_0_alias, 0, 64
	.other		__nv_reservedSMEM_offset_0_alias,@"STO_CUDA_RESERVED_SHARED STV_DEFAULT"
__nv_reservedSMEM_offset_0_alias:
	.zero		0
	.zero		64


//--------------------- .nv.shared.kernel_timestep --------------------------
	.section	.nv.shared.kernel_timestep,"aw",@nobits
	.sectionflags	@""
	.align	4
.nv.shared.kernel_timestep:
	.zero		22976


//--------------------- .nv.constant0.kernel_source --------------------------
	.section	.nv.constant0.kernel_source,"a",@progbits
	.sectionflags	@""
	.align	4
.nv.constant0.kernel_source:
	.zero		916


//--------------------- .nv.constant0.kernel_ghost_copy_inv --------------------------
	.section	.nv.constant0.kernel_ghost_copy_inv,"a",@progbits
	.sectionflags	@""
	.align	4
.nv.constant0.kernel_ghost_copy_inv:
	.zero		932


//--------------------- .nv.constant0.kernel_ghost_copy --------------------------
	.section	.nv.constant0.kernel_ghost_copy,"a",@progbits
	.sectionflags	@""
	.align	4
.nv.constant0.kernel_ghost_copy:
	.zero		932


//--------------------- .nv.constant0.kernel_pbc_noz --------------------------
	.section	.nv.constant0.kernel_pbc_noz,"a",@progbits
	.sectionflags	@""
	.align	4
.nv.constant0.kernel_pbc_noz:
	.zero		916


//--------------------- .nv.constant0.kernel_timestep --------------------------
	.section	.nv.constant0.kernel_timestep,"a",@progbits
	.sectionflags	@""
	.align	4
.nv.constant0.kernel_timestep:
	.zero		928


//--------------------- SYMBOLS --------------------------

	.type		.nv.reservedSmem.offset0,@object
	.size		.nv.reservedSmem.offset0,0x4
	.type		.nv.reservedSmem.cap,@object
	.size		.nv.reservedSmem.cap,0x4
